	.target	sm_90a

	.elftype	@"ET_EXEC"


//--------------------- .note.nv.tkinfo           --------------------------
	.section	.note.nv.tkinfo,"",@"SHT_NOTE"
	.sectionflags	@"SHF_NOTE_NV_TKINFO"
	.tkinfo
        /*0018*/ 	.word	0x00000002
        /*0030*/ 	.string	""
        /*0030*/ 	.string	"ptxas"
        /*0030*/ 	.string	"Cuda compilation tools, release 13.0, V13.0.88"
        /*0030*/ 	.string	"Build cuda_13.0.r13.0/compiler.36424714_0"
        /*0030*/ 	.string	"-arch sm_90a -m 64 "



//--------------------- .note.nv.cuinfo           --------------------------
	.section	.note.nv.cuinfo,"",@"SHT_NOTE"
	.sectionflags	@"SHF_NOTE_NV_CUINFO"
        /*0018*/ 	.short	0x0002
        /*001a*/ 	.short	0x005a
        /*001c*/ 	.short	0x0082
	.zero		2


//--------------------- .nv.info                  --------------------------
	.section	.nv.info,"",@"SHT_CUDA_INFO"
	.align	4


	//----- nvinfo : EIATTR_REGCOUNT
	.align		4
        /*0000*/ 	.byte	0x04, 0x2f
        /*0002*/ 	.short	(.L_12 - .L_11)
	.align		4
.L_11:
        /*0004*/ 	.word	index@(_ZN7cutlass13device_kernelINS_4gemm6kernel13GemmUniversalIN4cute5tupleIJiiiiEEENS1_10collective13CollectiveMmaINS1_37MainloopSm90TmaGmmaWarpSpecializedFP8ILi4ENS5_IJNS4_1CILi2EEESB_NSA_ILi1EEEEEENS1_35KernelTmaWarpSpecializedCooperativeEEENS5_IJNSA_ILi128EEENSA_ILi256EEENSA_ILi32EEEEEENS_12float_e5m2_tENS5_IJlSC_lEEESK_SL_NS4_8TiledMMAINS4_8MMA_AtomIJNS4_4SM904GMMA31MMA_64x256x32_F32E5M2E5M2_SS_TNILNSP_7ScaleInE1ELSR_1EEEEEENS4_6LayoutINS5_IJSB_SC_SC_EEENS5_IJSC_NSA_ILi0EEESW_EEEEENS5_IJNS4_10UnderscoreESZ_SZ_EEEEENS4_23SM90_TMA_LOAD_MULTICASTENS4_14ComposedLayoutINS4_7SwizzleILi1ELi4ELi3EEENS4_18smem_ptr_flag_bitsILi8EEENSU_INS5_IJNSA_ILi8EEESI_EEENS5_IJSI_SC_EEEEEEEvNS4_8identityES12_S1C_vS1D_EENS_8epilogue10collective6detail29Sm90TmaWarpSpecializedAdapterINS1G_15DefaultEpilogueISK_SL_SL_NS1F_6thread17LinearCombinationISK_Li1EffLNS1K_9ScaleType4KindE0ELNS_15FloatRoundStyleE2ESK_EENS1_15EpilogueDefaultEEEEEvvEEEEvNT_6ParamsE)
        /*0008*/ 	.word	0x000000a8


	//----- nvinfo : EIATTR_FRAME_SIZE
	.align		4
.L_12:
        /*000c*/ 	.byte	0x04, 0x11
        /*000e*/ 	.short	(.L_14 - .L_13)
	.align		4
.L_13:
        /*0010*/ 	.word	index@(_ZN7cutlass13device_kernelINS_4gemm6kernel13GemmUniversalIN4cute5tupleIJiiiiEEENS1_10collective13CollectiveMmaINS1_37MainloopSm90TmaGmmaWarpSpecializedFP8ILi4ENS5_IJNS4_1CILi2EEESB_NSA_ILi1EEEEEENS1_35KernelTmaWarpSpecializedCooperativeEEENS5_IJNSA_ILi128EEENSA_ILi256EEENSA_ILi32EEEEEENS_12float_e5m2_tENS5_IJlSC_lEEESK_SL_NS4_8TiledMMAINS4_8MMA_AtomIJNS4_4SM904GMMA31MMA_64x256x32_F32E5M2E5M2_SS_TNILNSP_7ScaleInE1ELSR_1EEEEEENS4_6LayoutINS5_IJSB_SC_SC_EEENS5_IJSC_NSA_ILi0EEESW_EEEEENS5_IJNS4_10UnderscoreESZ_SZ_EEEEENS4_23SM90_TMA_LOAD_MULTICASTENS4_14ComposedLayoutINS4_7SwizzleILi1ELi4ELi3EEENS4_18smem_ptr_flag_bitsILi8EEENSU_INS5_IJNSA_ILi8EEESI_EEENS5_IJSI_SC_EEEEEEEvNS4_8identityES12_S1C_vS1D_EENS_8epilogue10collective6detail29Sm90TmaWarpSpecializedAdapterINS1G_15DefaultEpilogueISK_SL_SL_NS1F_6thread17LinearCombinationISK_Li1EffLNS1K_9ScaleType4KindE0ELNS_15FloatRoundStyleE2ESK_EENS1_15EpilogueDefaultEEEEEvvEEEEvNT_6ParamsE)
        /*0014*/ 	.word	0x00000108


	//----- nvinfo : EIATTR_MIN_STACK_SIZE
	.align		4
.L_14:
        /*0018*/ 	.byte	0x04, 0x12
        /*001a*/ 	.short	(.L_16 - .L_15)
	.align		4
.L_15:
        /*001c*/ 	.word	index@(_ZN7cutlass13device_kernelINS_4gemm6kernel13GemmUniversalIN4cute5tupleIJiiiiEEENS1_10collective13CollectiveMmaINS1_37MainloopSm90TmaGmmaWarpSpecializedFP8ILi4ENS5_IJNS4_1CILi2EEESB_NSA_ILi1EEEEEENS1_35KernelTmaWarpSpecializedCooperativeEEENS5_IJNSA_ILi128EEENSA_ILi256EEENSA_ILi32EEEEEENS_12float_e5m2_tENS5_IJlSC_lEEESK_SL_NS4_8TiledMMAINS4_8MMA_AtomIJNS4_4SM904GMMA31MMA_64x256x32_F32E5M2E5M2_SS_TNILNSP_7ScaleInE1ELSR_1EEEEEENS4_6LayoutINS5_IJSB_SC_SC_EEENS5_IJSC_NSA_ILi0EEESW_EEEEENS5_IJNS4_10UnderscoreESZ_SZ_EEEEENS4_23SM90_TMA_LOAD_MULTICASTENS4_14ComposedLayoutINS4_7SwizzleILi1ELi4ELi3EEENS4_18smem_ptr_flag_bitsILi8EEENSU_INS5_IJNSA_ILi8EEESI_EEENS5_IJSI_SC_EEEEEEEvNS4_8identityES12_S1C_vS1D_EENS_8epilogue10collective6detail29Sm90TmaWarpSpecializedAdapterINS1G_15DefaultEpilogueISK_SL_SL_NS1F_6thread17LinearCombinationISK_Li1EffLNS1K_9ScaleType4KindE0ELNS_15FloatRoundStyleE2ESK_EENS1_15EpilogueDefaultEEEEEvvEEEEvNT_6ParamsE)
        /*0020*/ 	.word	0x00000108
.L_16:


//--------------------- .nv.compat                --------------------------
	.section	.nv.compat,"",@"SHT_CUDA_COMPAT_INFO"
	.align	4
        /*0000*/ 	.byte	0x02, 0x09, 0x01, 0x00, 0x02, 0x02, 0x04, 0x00, 0x02, 0x05, 0x05, 0x00, 0x03, 0x07, 0x01, 0x01
        /*0010*/ 	.byte	0x02, 0x03, 0x01, 0x00, 0x02, 0x06, 0x01, 0x00, 0x04, 0x0b, 0x08, 0x00, 0x00, 0x00, 0x00, 0x00
        /*0020*/ 	.byte	0x00, 0x00, 0x00, 0x00


//--------------------- .nv.info._ZN7cutlass13device_kernelINS_4gemm6kernel13GemmUniversalIN4cute5tupleIJiiiiEEENS1_10collective13CollectiveMmaINS1_37MainloopSm90TmaGmmaWarpSpecializedFP8ILi4ENS5_IJNS4_1CILi2EEESB_NSA_ILi1EEEEEENS1_35KernelTmaWarpSpecializedCooperativeEEENS5_IJNSA_ILi128EEENSA_ILi256EEENSA_ILi32EEEEEENS_12float_e5m2_tENS5_IJlSC_lEEESK_SL_NS4_8TiledMMAINS4_8MMA_AtomIJNS4_4SM904GMMA31MMA_64x256x32_F32E5M2E5M2_SS_TNILNSP_7ScaleInE1ELSR_1EEEEEENS4_6LayoutINS5_IJSB_SC_SC_EEENS5_IJSC_NSA_ILi0EEESW_EEEEENS5_IJNS4_10UnderscoreESZ_SZ_EEEEENS4_23SM90_TMA_LOAD_MULTICASTENS4_14ComposedLayoutINS4_7SwizzleILi1ELi4ELi3EEENS4_18smem_ptr_flag_bitsILi8EEENSU_INS5_IJNSA_ILi8EEESI_EEENS5_IJSI_SC_EEEEEEEvNS4_8identityES12_S1C_vS1D_EENS_8epilogue10collective6detail29Sm90TmaWarpSpecializedAdapterINS1G_15DefaultEpilogueISK_SL_SL_NS1F_6thread17LinearCombinationISK_Li1EffLNS1K_9ScaleType4KindE0ELNS_15FloatRoundStyleE2ESK_EENS1_15EpilogueDefaultEEEEEvvEEEEvNT_6ParamsE --------------------------
	.section	.nv.info._ZN7cutlass13device_kernelINS_4gemm6kernel13GemmUniversalIN4cute5tupleIJiiiiEEENS1_10collective13CollectiveMmaINS1_37MainloopSm90TmaGmmaWarpSpecializedFP8ILi4ENS5_IJNS4_1CILi2EEESB_NSA_ILi1EEEEEENS1_35KernelTmaWarpSpecializedCooperativeEEENS5_IJNSA_ILi128EEENSA_ILi256EEENSA_ILi32EEEEEENS_12float_e5m2_tENS5_IJlSC_lEEESK_SL_NS4_8TiledMMAINS4_8MMA_AtomIJNS4_4SM904GMMA31MMA_64x256x32_F32E5M2E5M2_SS_TNILNSP_7ScaleInE1ELSR_1EEEEEENS4_6LayoutINS5_IJSB_SC_SC_EEENS5_IJSC_NSA_ILi0EEESW_EEEEENS5_IJNS4_10UnderscoreESZ_SZ_EEEEENS4_23SM90_TMA_LOAD_MULTICASTENS4_14ComposedLayoutINS4_7SwizzleILi1ELi4ELi3EEENS4_18smem_ptr_flag_bitsILi8EEENSU_INS5_IJNSA_ILi8EEESI_EEENS5_IJSI_SC_EEEEEEEvNS4_8identityES12_S1C_vS1D_EENS_8epilogue10collective6detail29Sm90TmaWarpSpecializedAdapterINS1G_15DefaultEpilogueISK_SL_SL_NS1F_6thread17LinearCombinationISK_Li1EffLNS1K_9ScaleType4KindE0ELNS_15FloatRoundStyleE2ESK_EENS1_15EpilogueDefaultEEEEEvvEEEEvNT_6ParamsE,"",@"SHT_CUDA_INFO"
	.sectionflags	@""
	.align	4


	//----- nvinfo : EIATTR_CUDA_API_VERSION
	.align		4
        /*0000*/ 	.byte	0x04, 0x37
        /*0002*/ 	.short	(.L_18 - .L_17)
.L_17:
        /*0004*/ 	.word	0x00000082


	//----- nvinfo : EIATTR_KPARAM_INFO
	.align		4
.L_18:
        /*0008*/ 	.byte	0x04, 0x17
        /*000a*/ 	.short	(.L_20 - .L_19)
.L_19:
        /*000c*/ 	.word	0x00000000
        /*0010*/ 	.short	0x0000
        /*0012*/ 	.short	0x0070
        /*0014*/ 	.byte	0x00, 0xf0, 0x01, 0x10


	//----- nvinfo : EIATTR_SPARSE_MMA_MASK
	.align		4
.L_20:
        /*0018*/ 	.byte	0x03, 0x50
        /*001a*/ 	.short	0x0000


	//----- nvinfo : EIATTR_MAXREG_COUNT
	.align		4
        /*001c*/ 	.byte	0x03, 0x1b
        /*001e*/ 	.short	0x00a8


	//----- nvinfo : EIATTR_NUM_BARRIERS
	.align		4
        /*0020*/ 	.byte	0x02, 0x4c
        /*0022*/ 	.byte	0x01
	.zero		1


	//----- nvinfo : EIATTR_ANNOTATIONS
	.align		4
        /*0024*/ 	.byte	0x04, 0x55
        /*0026*/ 	.short	(.L_22 - .L_21)


	//   ....[0]....
.L_21:
        /*0028*/ 	.word	0x00000001
        /*002c*/ 	.byte	0x10, 0x07, 0x00, 0x00, 0x01, 0x00, 0x00, 0x00, 0x00, 0x08, 0x00, 0x00, 0x01, 0x00, 0x00, 0x00
        /* <DEDUP_REMOVED lines=199> */
        /*0cac*/ 	.byte	0xc0, 0x03, 0x01, 0x00


	//----- nvinfo : EIATTR_MERCURY_ISA_VERSION
	.align		4
.L_22:
        /*0cb0*/ 	.byte	0x03, 0x5f
        /*0cb2*/ 	.short	0x0101


	//----- nvinfo : EIATTR_INT_WARP_WIDE_INSTR_OFFSETS
	.align		4
        /*0cb4*/ 	.byte	0x04, 0x31
        /*0cb6*/ 	.short	(.L_24 - .L_23)


	//   ....[0]....
.L_23:
        /*0cb8*/ 	.word	0x00000550


	//   ....[1]....
        /*0cbc*/ 	.word	0x00000570


	//   ....[2]....
        /*0cc0*/ 	.word	0x000006e0


	//   ....[3]....
        /*0cc4*/ 	.word	0x000051f0


	//----- nvinfo : EIATTR_COOP_GROUP_MASK_REGIDS
	.align		4
.L_24:
        /*0cc8*/ 	.byte	0x04, 0x29
        /*0cca*/ 	.short	(.L_26 - .L_25)


	//   ....[0]....
.L_25:
        /*0ccc*/ 	.word	0xffffffff


	//   ....[1]....
        /*0cd0*/ 	.word	0xffffffff


	//   ....[2]....
        /*0cd4*/ 	.word	0xffffffff


	//   ....[3]....
        /*0cd8*/ 	.word	0xffffffff


	//   ....[4]....
        /*0cdc*/ 	.word	0xffffffff


	//   ....[5]....
        /*0ce0*/ 	.word	0xffffffff


	//----- nvinfo : EIATTR_COOP_GROUP_INSTR_OFFSETS
	.align		4
.L_26:
        /*0ce4*/ 	.byte	0x04, 0x28
        /*0ce6*/ 	.short	(.L_28 - .L_27)


	//   ....[0]....
.L_27:
        /*0ce8*/ 	.word	0x00000070


	//   ....[1]....
        /*0cec*/ 	.word	0x00000080


	//   ....[2]....
        /*0cf0*/ 	.word	0x000001a0


	//   ....[3]....
        /*0cf4*/ 	.word	0x000003c0


	//   ....[4]....
        /*0cf8*/ 	.word	0x00000840


	//   ....[5]....
        /*0cfc*/ 	.word	0x000015c0


	//----- nvinfo : EIATTR_REG_RECONFIG
	.align		4
.L_28:
        /*0d00*/ 	.byte	0x01, 0x54
	.zero		2


	//----- nvinfo : EIATTR_MBARRIER_INSTR_OFFSETS
	.align		4
        /*0d04*/ 	.byte	0x04, 0x39
        /*0d06*/ 	.short	(.L_30 - .L_29)


	//   ....[0]....
.L_29:
        /*0d08*/ 	.word	0x00000320
        /*0d0c*/ 	.word	0x000000ff
        /*0d10*/ 	.word	0x00000000
        /*0d14*/ 	.short	0x0100
        /*0d16*/ 	.byte	0x09
	.zero		1


	//   ....[1]....
        /*0d18*/ 	.word	0x00000330
        /*0d1c*/ 	.word	0x000000ff
        /*0d20*/ 	.word	0x00000020
        /*0d24*/ 	.short	0x0100
        /*0d26*/ 	.byte	0x09
	.zero		1


	//   ....[2]....
        /*0d28*/ 	.word	0x00000340
        /*0d2c*/ 	.word	0x000000ff
        /*0d30*/ 	.word	0x00000008
        /*0d34*/ 	.short	0x0100
        /*0d36*/ 	.byte	0x09
	.zero		1


	//   ....[3]....
        /*0d38*/ 	.word	0x00000350
        /*0d3c*/ 	.word	0x000000ff
        /*0d40*/ 	.word	0x00000028
        /*0d44*/ 	.short	0x0100
        /*0d46*/ 	.byte	0x09
	.zero		1


	//   ....[4]....
        /*0d48*/ 	.word	0x00000360
        /*0d4c*/ 	.word	0x000000ff
        /*0d50*/ 	.word	0x00000010
        /*0d54*/ 	.short	0x0100
        /*0d56*/ 	.byte	0x09
	.zero		1


	//   ....[5]....
        /*0d58*/ 	.word	0x00000370
        /*0d5c*/ 	.word	0x000000ff
        /*0d60*/ 	.word	0x00000030
        /*0d64*/ 	.short	0x0100
        /*0d66*/ 	.byte	0x09
	.zero		1


	//   ....[6]....
        /*0d68*/ 	.word	0x00000380
        /*0d6c*/ 	.word	0x000000ff
        /*0d70*/ 	.word	0x00000018
        /*0d74*/ 	.short	0x0100
        /*0d76*/ 	.byte	0x09
	.zero		1


	//   ....[7]....
        /*0d78*/ 	.word	0x00000390
        /*0d7c*/ 	.word	0x000000ff
        /*0d80*/ 	.word	0x00000038
        /*0d84*/ 	.short	0x0100
        /*0d86*/ 	.byte	0x09
	.zero		1


	//   ....[8]....
        /*0d88*/ 	.word	0x00000770
        /*0d8c*/ 	.word	0x000000ff
        /*0d90*/ 	.word	0x00000050
        /*0d94*/ 	.short	0x0100
        /*0d96*/ 	.byte	0x06
	.zero		1


	//   ....[9]....
        /*0d98*/ 	.word	0x000007e0
        /*0d9c*/ 	.word	0x000000ff
        /*0da0*/ 	.word	0x00000058
        /*0da4*/ 	.short	0x0100
        /*0da6*/ 	.byte	0x06
	.zero		1


	//   ....[10]....
        /*0da8*/ 	.word	0x00001dd0
        /*0dac*/ 	.word	0x000000ff
        /*0db0*/ 	.word	0x00000000
        /*0db4*/ 	.short	0x010a
        /*0db6*/ 	.byte	0x06
	.zero		1


	//   ....[11]....
        /*0db8*/ 	.word	0x00001e10
        /*0dbc*/ 	.word	0x000000ff
        /*0dc0*/ 	.word	0x00000000
        /*0dc4*/ 	.short	0x010a
        /*0dc6*/ 	.byte	0x06
	.zero		1


	//   ....[12]....
        /*0dc8*/ 	.word	0x00002fd0
        /*0dcc*/ 	.word	0x000000ff
        /*0dd0*/ 	.word	0x00000000
        /*0dd4*/ 	.short	0x010a
        /*0dd6*/ 	.byte	0x09
	.zero		1


	//   ....[13]....
        /*0dd8*/ 	.word	0x00003010
        /*0ddc*/ 	.word	0x000000ff
        /*0de0*/ 	.word	0x00000000
        /*0de4*/ 	.short	0x010a
        /*0de6*/ 	.byte	0x09
	.zero		1


	//   ....[14]....
        /*0de8*/ 	.word	0x00004050
        /*0dec*/ 	.word	0x000000e5
        /*0df0*/ 	.word	0x00000000
        /*0df4*/ 	.short	0x0101
        /*0df6*/ 	.byte	0x3f
	.zero		1


	//   ....[15]....
        /*0df8*/ 	.word	0x00005280
        /*0dfc*/ 	.word	0x00000018
        /*0e00*/ 	.word	0x00000000
        /*0e04*/ 	.short	0x0101
        /*0e06*/ 	.byte	0x3f
	.zero		1


	//   ....[16]....
        /*0e08*/ 	.word	0x0000f590
        /*0e0c*/ 	.word	0x0000000b
        /*0e10*/ 	.word	0x00000020
        /*0e14*/ 	.short	0x010a
        /*0e16*/ 	.byte	0x3f
	.zero		1


	//   ....[17]....
        /*0e18*/ 	.word	0x0000f9d0
        /*0e1c*/ 	.word	0x00000003
        /*0e20*/ 	.word	0x00000058
        /*0e24*/ 	.short	0x0101
        /*0e26*/ 	.byte	0x3f
	.zero		1


	//   ....[18]....
        /*0e28*/ 	.word	0x00010110
        /*0e2c*/ 	.word	0x00000007
        /*0e30*/ 	.word	0x00000000
        /*0e34*/ 	.short	0x010a
        /*0e36*/ 	.byte	0x3f
	.zero		1


	//   ....[19]....
        /*0e38*/ 	.word	0x00010190
        /*0e3c*/ 	.word	0x00000009
        /*0e40*/ 	.word	0x00000000
        /*0e44*/ 	.short	0x010a
        /*0e46*/ 	.byte	0x3f
	.zero		1


	//   ....[20]....
        /*0e48*/ 	.word	0x00010220
        /*0e4c*/ 	.word	0x00000006
        /*0e50*/ 	.word	0x00000000
        /*0e54*/ 	.short	0x010a
        /*0e56*/ 	.byte	0x3f
	.zero		1


	//   ....[21]....
        /*0e58*/ 	.word	0x000102b0
        /*0e5c*/ 	.word	0x00000003
        /*0e60*/ 	.word	0x00000000
        /*0e64*/ 	.short	0x010a
        /*0e66*/ 	.byte	0x3f
	.zero		1


	//   ....[22]....
        /*0e68*/ 	.word	0x00010320
        /*0e6c*/ 	.word	0x00000003
        /*0e70*/ 	.word	0x00000000
        /*0e74*/ 	.short	0x010a
        /*0e76*/ 	.byte	0x3f
	.zero		1


	//   ....[23]....
        /*0e78*/ 	.word	0x00010390
        /*0e7c*/ 	.word	0x00000000
        /*0e80*/ 	.word	0x00000000
        /*0e84*/ 	.short	0x010a
        /*0e86*/ 	.byte	0x3f
	.zero		1


	//   ....[24]....
        /*0e88*/ 	.word	0x00010470
        /*0e8c*/ 	.word	0x0000000b
        /*0e90*/ 	.word	0x00000020
        /*0e94*/ 	.short	0x010a
        /*0e96*/ 	.byte	0x3f
	.zero		1


	//   ....[25]....
        /*0e98*/ 	.word	0x00010540
        /*0e9c*/ 	.word	0x00000007
        /*0ea0*/ 	.word	0x00000000
        /*0ea4*/ 	.short	0x010a
        /*0ea6*/ 	.byte	0x3f
	.zero		1


	//   ....[26]....
        /*0ea8*/ 	.word	0x00010590
        /*0eac*/ 	.word	0x00000009
        /*0eb0*/ 	.word	0x00000000
        /*0eb4*/ 	.short	0x010a
        /*0eb6*/ 	.byte	0x3f
	.zero		1


	//   ....[27]....
        /*0eb8*/ 	.word	0x000105e0
        /*0ebc*/ 	.word	0x00000006
        /*0ec0*/ 	.word	0x00000000
        /*0ec4*/ 	.short	0x010a
        /*0ec6*/ 	.byte	0x3f
	.zero		1


	//----- nvinfo : EIATTR_NUM_MBARRIERS
	.align		4
.L_30:
        /*0ec8*/ 	.byte	0x03, 0x38
        /*0eca*/ 	.short	0x000a


	//----- nvinfo : EIATTR_EXIT_INSTR_OFFSETS
	.align		4
        /*0ecc*/ 	.byte	0x04, 0x1c
        /*0ece*/ 	.short	(.L_32 - .L_31)


	//   ....[0]....
.L_31:
        /*0ed0*/ 	.word	0x000009d0


	//   ....[1]....
        /*0ed4*/ 	.word	0x00001260


	//   ....[2]....
        /*0ed8*/ 	.word	0x0000eba0


	//   ....[3]....
        /*0edc*/ 	.word	0x0000f130


	//   ....[4]....
        /*0ee0*/ 	.word	0x00010300


	//----- nvinfo : EIATTR_MAX_THREADS
	.align		4
.L_32:
        /*0ee4*/ 	.byte	0x04, 0x05
        /*0ee6*/ 	.short	(.L_34 - .L_33)
.L_33:
        /*0ee8*/ 	.word	0x00000180
        /*0eec*/ 	.word	0x00000001
        /*0ef0*/ 	.word	0x00000001


	//----- nvinfo : EIATTR_CRS_STACK_SIZE
	.align		4
.L_34:
        /*0ef4*/ 	.byte	0x04, 0x1e
        /*0ef6*/ 	.short	(.L_36 - .L_35)
.L_35:
        /*0ef8*/ 	.word	0x00000000


	//----- nvinfo : EIATTR_CBANK_PARAM_SIZE
	.align		4
.L_36:
        /*0efc*/ 	.byte	0x03, 0x19
        /*0efe*/ 	.short	0x0470


	//----- nvinfo : EIATTR_PARAM_CBANK
	.align		4
        /*0f00*/ 	.byte	0x04, 0x0a
        /*0f02*/ 	.short	(.L_38 - .L_37)
	.align		4
.L_37:
        /*0f04*/ 	.word	index@(.nv.constant0._ZN7cutlass13device_kernelINS_4gemm6kernel13GemmUniversalIN4cute5tupleIJiiiiEEENS1_10collective13CollectiveMmaINS1_37MainloopSm90TmaGmmaWarpSpecializedFP8ILi4ENS5_IJNS4_1CILi2EEESB_NSA_ILi1EEEEEENS1_35KernelTmaWarpSpecializedCooperativeEEENS5_IJNSA_ILi128EEENSA_ILi256EEENSA_ILi32EEEEEENS_12float_e5m2_tENS5_IJlSC_lEEESK_SL_NS4_8TiledMMAINS4_8MMA_AtomIJNS4_4SM904GMMA31MMA_64x256x32_F32E5M2E5M2_SS_TNILNSP_7ScaleInE1ELSR_1EEEEEENS4_6LayoutINS5_IJSB_SC_SC_EEENS5_IJSC_NSA_ILi0EEESW_EEEEENS5_IJNS4_10UnderscoreESZ_SZ_EEEEENS4_23SM90_TMA_LOAD_MULTICASTENS4_14ComposedLayoutINS4_7SwizzleILi1ELi4ELi3EEENS4_18smem_ptr_flag_bitsILi8EEENSU_INS5_IJNSA_ILi8EEESI_EEENS5_IJSI_SC_EEEEEEEvNS4_8identityES12_S1C_vS1D_EENS_8epilogue10collective6detail29Sm90TmaWarpSpecializedAdapterINS1G_15DefaultEpilogueISK_SL_SL_NS1F_6thread17LinearCombinationISK_Li1EffLNS1K_9ScaleType4KindE0ELNS_15FloatRoundStyleE2ESK_EENS1_15EpilogueDefaultEEEEEvvEEEEvNT_6ParamsE)
        /*0f08*/ 	.short	0x0210
        /*0f0a*/ 	.short	0x0470


	//----- nvinfo : EIATTR_SW_WAR
	.align		4
.L_38:
        /*0f0c*/ 	.byte	0x04, 0x36
        /*0f0e*/ 	.short	(.L_40 - .L_39)
.L_39:
        /*0f10*/ 	.word	0x00000008
.L_40:


//--------------------- .nv.callgraph             --------------------------
	.section	.nv.callgraph,"",@"SHT_CUDA_CALLGRAPH"
	.align	4
	.sectionentsize	8
	.align		4
        /*0000*/ 	.word	0x00000000
	.align		4
        /*0004*/ 	.word	0xffffffff
	.align		4
        /*0008*/ 	.word	0x00000000
	.align		4
        /*000c*/ 	.word	0xfffffffe
	.align		4
        /*0010*/ 	.word	0x00000000
	.align		4
        /*0014*/ 	.word	0xfffffffd
	.align		4
        /*0018*/ 	.word	0x00000000
	.align		4
        /*001c*/ 	.word	0xfffffffc


//--------------------- .nv.constant4             --------------------------
	.section	.nv.constant4,"a",@progbits
	.align	8
	.align		8
.nv.constant4:
        /*0000*/ 	.dword	_ZN39_INTERNAL_88ee2480_4_k_cu_29682e71_54964cuda3std3__45__cpo5beginE
	.align		8
        /*0008*/ 	.dword	_ZN39_INTERNAL_88ee2480_4_k_cu_29682e71_54964cuda3std3__45__cpo3endE
	.align		8
        /*0010*/ 	.dword	_ZN39_INTERNAL_88ee2480_4_k_cu_29682e71_54964cuda3std3__45__cpo6cbeginE
	.align		8
        /*0018*/ 	.dword	_ZN39_INTERNAL_88ee2480_4_k_cu_29682e71_54964cuda3std3__45__cpo4cendE
	.align		8
        /*0020*/ 	.dword	_ZN39_INTERNAL_88ee2480_4_k_cu_29682e71_54964cuda3std3__441_GLOBAL__N__88ee2480_4_k_cu_29682e71_54966ignoreE
	.align		8
        /*0028*/ 	.dword	_ZN39_INTERNAL_88ee2480_4_k_cu_29682e71_54964cuda3std3__419piecewise_constructE
	.align		8
        /*0030*/ 	.dword	_ZN39_INTERNAL_88ee2480_4_k_cu_29682e71_54964cuda3std3__48in_placeE
	.align		8
        /*0038*/ 	.dword	_ZN39_INTERNAL_88ee2480_4_k_cu_29682e71_54964cuda3std6ranges3__45__cpo4swapE
	.align		8
        /*0040*/ 	.dword	_ZN39_INTERNAL_88ee2480_4_k_cu_29682e71_54964cuda3std6ranges3__45__cpo9iter_moveE
	.align		8
        /*0048*/ 	.dword	_ZN39_INTERNAL_88ee2480_4_k_cu_29682e71_54964cute7productE
	.align		8
        /*0050*/ 	.dword	_ZN39_INTERNAL_88ee2480_4_k_cu_29682e71_54964cute1_E


//--------------------- .text._ZN7cutlass13device_kernelINS_4gemm6kernel13GemmUniversalIN4cute5tupleIJiiiiEEENS1_10collective13CollectiveMmaINS1_37MainloopSm90TmaGmmaWarpSpecializedFP8ILi4ENS5_IJNS4_1CILi2EEESB_NSA_ILi1EEEEEENS1_35KernelTmaWarpSpecializedCooperativeEEENS5_IJNSA_ILi128EEENSA_ILi256EEENSA_ILi32EEEEEENS_12float_e5m2_tENS5_IJlSC_lEEESK_SL_NS4_8TiledMMAINS4_8MMA_AtomIJNS4_4SM904GMMA31MMA_64x256x32_F32E5M2E5M2_SS_TNILNSP_7ScaleInE1ELSR_1EEEEEENS4_6LayoutINS5_IJSB_SC_SC_EEENS5_IJSC_NSA_ILi0EEESW_EEEEENS5_IJNS4_10UnderscoreESZ_SZ_EEEEENS4_23SM90_TMA_LOAD_MULTICASTENS4_14ComposedLayoutINS4_7SwizzleILi1ELi4ELi3EEENS4_18smem_ptr_flag_bitsILi8EEENSU_INS5_IJNSA_ILi8EEESI_EEENS5_IJSI_SC_EEEEEEEvNS4_8identityES12_S1C_vS1D_EENS_8epilogue10collective6detail29Sm90TmaWarpSpecializedAdapterINS1G_15DefaultEpilogueISK_SL_SL_NS1F_6thread17LinearCombinationISK_Li1EffLNS1K_9ScaleType4KindE0ELNS_15FloatRoundStyleE2ESK_EENS1_15EpilogueDefaultEEEEEvvEEEEvNT_6ParamsE --------------------------
	.section	.text._ZN7cutlass13device_kernelINS_4gemm6kernel13GemmUniversalIN4cute5tupleIJiiiiEEENS1_10collective13CollectiveMmaINS1_37MainloopSm90TmaGmmaWarpSpecializedFP8ILi4ENS5_IJNS4_1CILi2EEESB_NSA_ILi1EEEEEENS1_35KernelTmaWarpSpecializedCooperativeEEENS5_IJNSA_ILi128EEENSA_ILi256EEENSA_ILi32EEEEEENS_12float_e5m2_tENS5_IJlSC_lEEESK_SL_NS4_8TiledMMAINS4_8MMA_AtomIJNS4_4SM904GMMA31MMA_64x256x32_F32E5M2E5M2_SS_TNILNSP_7ScaleInE1ELSR_1EEEEEENS4_6LayoutINS5_IJSB_SC_SC_EEENS5_IJSC_NSA_ILi0EEESW_EEEEENS5_IJNS4_10UnderscoreESZ_SZ_EEEEENS4_23SM90_TMA_LOAD_MULTICASTENS4_14ComposedLayoutINS4_7SwizzleILi1ELi4ELi3EEENS4_18smem_ptr_flag_bitsILi8EEENSU_INS5_IJNSA_ILi8EEESI_EEENS5_IJSI_SC_EEEEEEEvNS4_8identityES12_S1C_vS1D_EENS_8epilogue10collective6detail29Sm90TmaWarpSpecializedAdapterINS1G_15DefaultEpilogueISK_SL_SL_NS1F_6thread17LinearCombinationISK_Li1EffLNS1K_9ScaleType4KindE0ELNS_15FloatRoundStyleE2ESK_EENS1_15EpilogueDefaultEEEEEvvEEEEvNT_6ParamsE,"ax",@progbits
	.align	128
.text._ZN7cutlass13device_kernelINS_4gemm6kernel13GemmUniversalIN4cute5tupleIJiiiiEEENS1_10collective13CollectiveMmaINS1_37MainloopSm90TmaGmmaWarpSpecializedFP8ILi4ENS5_IJNS4_1CILi2EEESB_NSA_ILi1EEEEEENS1_35KernelTmaWarpSpecializedCooperativeEEENS5_IJNSA_ILi128EEENSA_ILi256EEENSA_ILi32EEEEEENS_12float_e5m2_tENS5_IJlSC_lEEESK_SL_NS4_8TiledMMAINS4_8MMA_AtomIJNS4_4SM904GMMA31MMA_64x256x32_F32E5M2E5M2_SS_TNILNSP_7ScaleInE1ELSR_1EEEEEENS4_6LayoutINS5_IJSB_SC_SC_EEENS5_IJSC_NSA_ILi0EEESW_EEEEENS5_IJNS4_10UnderscoreESZ_SZ_EEEEENS4_23SM90_TMA_LOAD_MULTICASTENS4_14ComposedLayoutINS4_7SwizzleILi1ELi4ELi3EEENS4_18smem_ptr_flag_bitsILi8EEENSU_INS5_IJNSA_ILi8EEESI_EEENS5_IJSI_SC_EEEEEEEvNS4_8identityES12_S1C_vS1D_EENS_8epilogue10collective6detail29Sm90TmaWarpSpecializedAdapterINS1G_15DefaultEpilogueISK_SL_SL_NS1F_6thread17LinearCombinationISK_Li1EffLNS1K_9ScaleType4KindE0ELNS_15FloatRoundStyleE2ESK_EENS1_15EpilogueDefaultEEEEEvvEEEEvNT_6ParamsE:
        .type           _ZN7cutlass13device_kernelINS_4gemm6kernel13GemmUniversalIN4cute5tupleIJiiiiEEENS1_10collective13CollectiveMmaINS1_37MainloopSm90TmaGmmaWarpSpecializedFP8ILi4ENS5_IJNS4_1CILi2EEESB_NSA_ILi1EEEEEENS1_35KernelTmaWarpSpecializedCooperativeEEENS5_IJNSA_ILi128EEENSA_ILi256EEENSA_ILi32EEEEEENS_12float_e5m2_tENS5_IJlSC_lEEESK_SL_NS4_8TiledMMAINS4_8MMA_AtomIJNS4_4SM904GMMA31MMA_64x256x32_F32E5M2E5M2_SS_TNILNSP_7ScaleInE1ELSR_1EEEEEENS4_6LayoutINS5_IJSB_SC_SC_EEENS5_IJSC_NSA_ILi0EEESW_EEEEENS5_IJNS4_10UnderscoreESZ_SZ_EEEEENS4_23SM90_TMA_LOAD_MULTICASTENS4_14ComposedLayoutINS4_7SwizzleILi1ELi4ELi3EEENS4_18smem_ptr_flag_bitsILi8EEENSU_INS5_IJNSA_ILi8EEESI_EEENS5_IJSI_SC_EEEEEEEvNS4_8identityES12_S1C_vS1D_EENS_8epilogue10collective6detail29Sm90TmaWarpSpecializedAdapterINS1G_15DefaultEpilogueISK_SL_SL_NS1F_6thread17LinearCombinationISK_Li1EffLNS1K_9ScaleType4KindE0ELNS_15FloatRoundStyleE2ESK_EENS1_15EpilogueDefaultEEEEEvvEEEEvNT_6ParamsE,@function
        .size           _ZN7cutlass13device_kernelINS_4gemm6kernel13GemmUniversalIN4cute5tupleIJiiiiEEENS1_10collective13CollectiveMmaINS1_37MainloopSm90TmaGmmaWarpSpecializedFP8ILi4ENS5_IJNS4_1CILi2EEESB_NSA_ILi1EEEEEENS1_35KernelTmaWarpSpecializedCooperativeEEENS5_IJNSA_ILi128EEENSA_ILi256EEENSA_ILi32EEEEEENS_12float_e5m2_tENS5_IJlSC_lEEESK_SL_NS4_8TiledMMAINS4_8MMA_AtomIJNS4_4SM904GMMA31MMA_64x256x32_F32E5M2E5M2_SS_TNILNSP_7ScaleInE1ELSR_1EEEEEENS4_6LayoutINS5_IJSB_SC_SC_EEENS5_IJSC_NSA_ILi0EEESW_EEEEENS5_IJNS4_10UnderscoreESZ_SZ_EEEEENS4_23SM90_TMA_LOAD_MULTICASTENS4_14ComposedLayoutINS4_7SwizzleILi1ELi4ELi3EEENS4_18smem_ptr_flag_bitsILi8EEENSU_INS5_IJNSA_ILi8EEESI_EEENS5_IJSI_SC_EEEEEEEvNS4_8identityES12_S1C_vS1D_EENS_8epilogue10collective6detail29Sm90TmaWarpSpecializedAdapterINS1G_15DefaultEpilogueISK_SL_SL_NS1F_6thread17LinearCombinationISK_Li1EffLNS1K_9ScaleType4KindE0ELNS_15FloatRoundStyleE2ESK_EENS1_15EpilogueDefaultEEEEEvvEEEEvNT_6ParamsE,(.L_x_332 - _ZN7cutlass13device_kernelINS_4gemm6kernel13GemmUniversalIN4cute5tupleIJiiiiEEENS1_10collective13CollectiveMmaINS1_37MainloopSm90TmaGmmaWarpSpecializedFP8ILi4ENS5_IJNS4_1CILi2EEESB_NSA_ILi1EEEEEENS1_35KernelTmaWarpSpecializedCooperativeEEENS5_IJNSA_ILi128EEENSA_ILi256EEENSA_ILi32EEEEEENS_12float_e5m2_tENS5_IJlSC_lEEESK_SL_NS4_8TiledMMAINS4_8MMA_AtomIJNS4_4SM904GMMA31MMA_64x256x32_F32E5M2E5M2_SS_TNILNSP_7ScaleInE1ELSR_1EEEEEENS4_6LayoutINS5_IJSB_SC_SC_EEENS5_IJSC_NSA_ILi0EEESW_EEEEENS5_IJNS4_10UnderscoreESZ_SZ_EEEEENS4_23SM90_TMA_LOAD_MULTICASTENS4_14ComposedLayoutINS4_7SwizzleILi1ELi4ELi3EEENS4_18smem_ptr_flag_bitsILi8EEENSU_INS5_IJNSA_ILi8EEESI_EEENS5_IJSI_SC_EEEEEEEvNS4_8identityES12_S1C_vS1D_EENS_8epilogue10collective6detail29Sm90TmaWarpSpecializedAdapterINS1G_15DefaultEpilogueISK_SL_SL_NS1F_6thread17LinearCombinationISK_Li1EffLNS1K_9ScaleType4KindE0ELNS_15FloatRoundStyleE2ESK_EENS1_15EpilogueDefaultEEEEEvvEEEEvNT_6ParamsE)
        .other          _ZN7cutlass13device_kernelINS_4gemm6kernel13GemmUniversalIN4cute5tupleIJiiiiEEENS1_10collective13CollectiveMmaINS1_37MainloopSm90TmaGmmaWarpSpecializedFP8ILi4ENS5_IJNS4_1CILi2EEESB_NSA_ILi1EEEEEENS1_35KernelTmaWarpSpecializedCooperativeEEENS5_IJNSA_ILi128EEENSA_ILi256EEENSA_ILi32EEEEEENS_12float_e5m2_tENS5_IJlSC_lEEESK_SL_NS4_8TiledMMAINS4_8MMA_AtomIJNS4_4SM904GMMA31MMA_64x256x32_F32E5M2E5M2_SS_TNILNSP_7ScaleInE1ELSR_1EEEEEENS4_6LayoutINS5_IJSB_SC_SC_EEENS5_IJSC_NSA_ILi0EEESW_EEEEENS5_IJNS4_10UnderscoreESZ_SZ_EEEEENS4_23SM90_TMA_LOAD_MULTICASTENS4_14ComposedLayoutINS4_7SwizzleILi1ELi4ELi3EEENS4_18smem_ptr_flag_bitsILi8EEENSU_INS5_IJNSA_ILi8EEESI_EEENS5_IJSI_SC_EEEEEEEvNS4_8identityES12_S1C_vS1D_EENS_8epilogue10collective6detail29Sm90TmaWarpSpecializedAdapterINS1G_15DefaultEpilogueISK_SL_SL_NS1F_6thread17LinearCombinationISK_Li1EffLNS1K_9ScaleType4KindE0ELNS_15FloatRoundStyleE2ESK_EENS1_15EpilogueDefaultEEEEEvvEEEEvNT_6ParamsE,@"STO_CUDA_ENTRY STV_DEFAULT"
_ZN7cutlass13device_kernelINS_4gemm6kernel13GemmUniversalIN4cute5tupleIJiiiiEEENS1_10collective13CollectiveMmaINS1_37MainloopSm90TmaGmmaWarpSpecializedFP8ILi4ENS5_IJNS4_1CILi2EEESB_NSA_ILi1EEEEEENS1_35KernelTmaWarpSpecializedCooperativeEEENS5_IJNSA_ILi128EEENSA_ILi256EEENSA_ILi32EEEEEENS_12float_e5m2_tENS5_IJlSC_lEEESK_SL_NS4_8TiledMMAINS4_8MMA_AtomIJNS4_4SM904GMMA31MMA_64x256x32_F32E5M2E5M2_SS_TNILNSP_7ScaleInE1ELSR_1EEEEEENS4_6LayoutINS5_IJSB_SC_SC_EEENS5_IJSC_NSA_ILi0EEESW_EEEEENS5_IJNS4_10UnderscoreESZ_SZ_EEEEENS4_23SM90_TMA_LOAD_MULTICASTENS4_14ComposedLayoutINS4_7SwizzleILi1ELi4ELi3EEENS4_18smem_ptr_flag_bitsILi8EEENSU_INS5_IJNSA_ILi8EEESI_EEENS5_IJSI_SC_EEEEEEEvNS4_8identityES12_S1C_vS1D_EENS_8epilogue10collective6detail29Sm90TmaWarpSpecializedAdapterINS1G_15DefaultEpilogueISK_SL_SL_NS1F_6thread17LinearCombinationISK_Li1EffLNS1K_9ScaleType4KindE0ELNS_15FloatRoundStyleE2ESK_EENS1_15EpilogueDefaultEEEEEvvEEEEvNT_6ParamsE:
[----:B------:R-:W0:Y:S02]  /*0000*/  LDC R1, c[0x0][0x28] ;  /* 0x00000a00ff017b82 */ /* 0x000e240000000800 */
[----:B0-----:R-:W-:Y:S01]  /*0010*/  VIADD R1, R1, 0xfffffef8 ;  /* 0xfffffef801017836 */ /* 0x001fe20000000000 */
[----:B------:R-:W0:Y:S01]  /*0020*/  S2R R4, SR_TID.X ;  /* 0x0000000000047919 */ /* 0x000e220000002100 */
[----:B------:R-:W-:Y:S01]  /*0030*/  ELECT P0, URZ, PT ;  /* 0x00000000003f782f */ /* 0x000fe20003800000 */
[----:B------:R-:W-:Y:S01]  /*0040*/  BSSY B0, `(.L_x_0) ;  /* 0x0000015000007945 */ /* 0x000fe20003800000 */
[--C-:B0-----:R-:W-:Y:S02]  /*0050*/  SHF.R.U32.HI R0, RZ, 0x5, R4.reuse ;  /* 0x00000005ff007819 */ /* 0x101fe40000011604 */
[----:B------:R-:W-:-:S03]  /*0060*/  SHF.R.U32.HI R2, RZ, 0x7, R4 ;  /* 0x00000007ff027819 */ /* 0x000fc60000011604 */
[----:B------:R-:W0:Y:S04]  /*0070*/  SHFL.IDX PT, R3, R0, RZ, 0x1f ;  /* 0x00001fff00037589 */ /* 0x000e2800000e0000 */
[----:B------:R-:W1:Y:S01]  /*0080*/  SHFL.IDX PT, R2, R2, RZ, 0x1f ;  /* 0x00001fff02027589 */ /* 0x000e6200000e0000 */
[----:B0-----:R-:W-:Y:S02]  /*0090*/  R2UR UR4, R3 ;  /* 0x00000000030472ca */ /* 0x001fe400000e0000 */
[----:B-1----:R-:W-:-:S11]  /*00a0*/  R2UR UR6, R2 ;  /* 0x00000000020672ca */ /* 0x002fd600000e0000 */
[----:B------:R-:W-:Y:S02]  /*00b0*/  USHF.R.S32.HI UR5, URZ, 0x1f, UR4 ;  /* 0x0000001f3f057899 */ /* 0x000fe40008011404 */
[----:B------:R-:W-:Y:S02]  /*00c0*/  ISETP.NE.OR P0, PT, RZ, UR4, !P0 ;  /* 0x00000004ff007c0c */ /* 0x000fe4000c705670 */
[----:B------:R-:W-:-:S04]  /*00d0*/  ULEA.HI UR5, UR5, UR4, URZ, 0x2 ;  /* 0x0000000405057291 */ /* 0x000fc8000f8f103f */
[----:B------:R-:W-:-:S04]  /*00e0*/  ULOP3.LUT UR5, UR5, 0xfffffffc, URZ, 0xc0, !UPT ;  /* 0xfffffffc05057892 */ /* 0x000fc8000f8ec03f */
[----:B------:R-:W-:-:S03]  /*00f0*/  UIADD3 UR8, UR4, -UR5, URZ ;  /* 0x8000000504087290 */ /* 0x000fc6000fffe03f */
[----:B------:R-:W-:Y:S09]  /*0100*/  @P0 BRA `(.L_x_1) ;  /* 0x0000000000200947 */ /* 0x000ff20003800000 */
[----:B------:R-:W-:Y:S02]  /*0110*/  ULDC.64 UR4, c[0x0][0x198] ;  /* 0x0000660000047ab9 */ /* 0x000fe40000000a00 */
[----:B------:R-:W-:Y:S02]  /*0120*/  UIADD3 UR10, UP0, UR4, 0xf0, URZ ;  /* 0x000000f0040a7890 */ /* 0x000fe4000ff1e03f */
[----:B------:R-:W-:Y:S02]  /*0130*/  UIADD3 UR4, UP1, UR4, 0x1f0, URZ ;  /* 0x000001f004047890 */ /* 0x000fe4000ff3e03f */
[----:B------:R-:W-:Y:S02]  /*0140*/  UIADD3.X UR11, URZ, UR5, URZ, UP0, !UPT ;  /* 0x000000053f0b7290 */ /* 0x000fe400087fe43f */
[----:B------:R-:W-:-:S07]  /*0150*/  UIADD3.X UR5, URZ, UR5, URZ, UP1, !UPT ;  /* 0x000000053f057290 */ /* 0x000fce0008ffe43f */
[----:B------:R0:W-:Y:S02]  /*0160*/  UTMACCTL.PF [UR10] ;  /* 0x000000000a0079b9 */ /* 0x0001e40008040000 */
[----:B------:R0:W-:Y:S02]  /*0170*/  UTMACCTL.PF [UR4] ;  /* 0x00000000040079b9 */ /* 0x0001e40008040000 */
[----:B0-----:R-:W-:Y:S01]  /*0180*/  NOP ;  /* 0x0000000000007918 */ /* 0x001fe20000000000 */
.L_x_1:
[----:B------:R-:W-:Y:S05]  /*0190*/  BSYNC B0 ;  /* 0x0000000000007941 */ /* 0x000fea0003800000 */
.L_x_0:
[----:B------:R-:W0:Y:S01]  /*01a0*/  SHFL.IDX PT, R3, R0, RZ, 0x1f ;  /* 0x00001fff00037589 */ /* 0x000e2200000e0000 */
[----:B------:R-:W-:Y:S01]  /*01b0*/  UISETP.NE.AND UP0, UPT, UR8, 0x3, UPT ;  /* 0x000000030800788c */ /* 0x000fe2000bf05270 */
[----:B------:R-:W-:Y:S01]  /*01c0*/  ISETP.NE.AND P1, PT, RZ, UR6, PT ;  /* 0x00000006ff007c0c */ /* 0x000fe2000bf25270 */
[----:B------:R-:W-:Y:S02]  /*01d0*/  UIADD3 UR10, UR6, -0x1, URZ ;  /* 0xffffffff060a7890 */ /* 0x000fe4000fffe03f */
[----:B------:R-:W-:Y:S02]  /*01e0*/  UISETP.EQ.OR UP0, UPT, UR8, URZ, !UP0 ;  /* 0x0000003f0800728c */ /* 0x000fe4000c702670 */
[----:B------:R-:W-:Y:S02]  /*01f0*/  UISETP.GE.U32.AND UP1, UPT, UR10, 0x2, UPT ;  /* 0x000000020a00788c */ /* 0x000fe4000bf26070 */
[----:B------:R-:W-:-:S04]  /*0200*/  UISETP.EQ.AND UP0, UPT, UR6, URZ, UP0 ;  /* 0x0000003f0600728c */ /* 0x000fc80008702270 */
[----:B------:R-:W-:-:S04]  /*0210*/  USEL UR13, URZ, 0x1, !UP0 ;  /* 0x000000013f0d7887 */ /* 0x000fc8000c000000 */
[----:B------:R-:W-:Y:S01]  /*0220*/  USEL UR13, UR13, 0x2, UP1 ;  /* 0x000000020d0d7887 */ /* 0x000fe20008800000 */
[----:B0-----:R-:W-:-:S13]  /*0230*/  ISETP.NE.AND P0, PT, R3, RZ, PT ;  /* 0x000000ff0300720c */ /* 0x001fda0003f05270 */
[----:B------:R-:W-:Y:S05]  /*0240*/  @P0 BRA `(.L_x_2) ;  /* 0x0000000000580947 */ /* 0x000fea0003800000 */
[----:B------:R-:W0:Y:S01]  /*0250*/  S2UR UR9, SR_CgaCtaId ;  /* 0x00000000000979c3 */ /* 0x000e220000008800 */
[----:B------:R-:W-:Y:S01]  /*0260*/  UMOV UR4, 0x400 ;  /* 0x0000040000047882 */ /* 0x000fe20000000000 */
[----:B------:R-:W-:Y:S01]  /*0270*/  UMOV UR5, 0x1 ;  /* 0x0000000100057882 */ /* 0x000fe20000000000 */
[----:B------:R-:W-:Y:S01]  /*0280*/  UMOV UR6, 0x6 ;  /* 0x0000000600067882 */ /* 0x000fe20000000000 */
[----:B------:R-:W-:Y:S01]  /*0290*/  ELECT P0, URZ, PT ;  /* 0x00000000003f782f */ /* 0x000fe20003800000 */
[----:B------:R-:W-:-:S04]  /*02a0*/  UIADD3 UR6, -UR6, 0x100000, URZ ;  /* 0x0010000006067890 */ /* 0x000fc8000fffe13f */
[----:B------:R-:W-:Y:S02]  /*02b0*/  USHF.L.U32 UR7, UR6, 0xb, URZ ;  /* 0x0000000b06077899 */ /* 0x000fe4000800063f */
[----:B------:R-:W-:Y:S02]  /*02c0*/  USHF.L.U32 UR6, UR6, 0x1, URZ ;  /* 0x0000000106067899 */ /* 0x000fe4000800063f */
[----:B0-----:R-:W-:Y:S02]  /*02d0*/  ULEA UR9, UR9, UR4, 0x18 ;  /* 0x0000000409097291 */ /* 0x001fe4000f8ec03f */
[----:B------:R-:W-:-:S04]  /*02e0*/  UIADD3 UR4, -UR5, 0x100000, URZ ;  /* 0x0010000005047890 */ /* 0x000fc8000fffe13f */
[----:B------:R-:W-:Y:S02]  /*02f0*/  USHF.L.U32 UR5, UR4, 0xb, URZ ;  /* 0x0000000b04057899 */ /* 0x000fe4000800063f */
[----:B------:R-:W-:Y:S01]  /*0300*/  USHF.L.U32 UR4, UR4, 0x1, URZ ;  /* 0x0000000104047899 */ /* 0x000fe2000800063f */
[----:B------:R-:W0:Y:S11]  /*0310*/  FENCE.VIEW.ASYNC.S ;  /* 0x00000000000073c6 */ /* 0x000e360000000000 */
[----:B0-----:R0:W1:Y:S01]  /*0320*/  SYNCS.EXCH.64 URZ, [UR9], UR4 ;  /* 0x00000004093f75b2 */ /* 0x0010620008000100 */
[----:B------:R0:W2:Y:S01]  /*0330*/  SYNCS.EXCH.64 URZ, [UR9+0x20], UR6 ;  /* 0x00002006093f75b2 */ /* 0x0000a20008000100 */
[----:B------:R0:W3:Y:S01]  /*0340*/  SYNCS.EXCH.64 URZ, [UR9+0x8], UR4 ;  /* 0x00000804093f75b2 */ /* 0x0000e20008000100 */
[----:B------:R0:W4:Y:S01]  /*0350*/  SYNCS.EXCH.64 URZ, [UR9+0x28], UR6 ;  /* 0x00002806093f75b2 */ /* 0x0001220008000100 */
[----:B------:R0:W0:Y:S01]  /*0360*/  SYNCS.EXCH.64 URZ, [UR9+0x10], UR4 ;  /* 0x00001004093f75b2 */ /* 0x0000220008000100 */
[----:B------:R0:W0:Y:S01]  /*0370*/  SYNCS.EXCH.64 URZ, [UR9+0x30], UR6 ;  /* 0x00003006093f75b2 */ /* 0x0000220008000100 */
[----:B------:R0:W0:Y:S01]  /*0380*/  SYNCS.EXCH.64 URZ, [UR9+0x18], UR4 ;  /* 0x00001804093f75b2 */ /* 0x0000220008000100 */
[----:B------:R0:W0:Y:S01]  /*0390*/  SYNCS.EXCH.64 URZ, [UR9+0x38], UR6 ;  /* 0x00003806093f75b2 */ /* 0x0000220008000100 */
[----:B------:R-:W-:Y:S01]  /*03a0*/  NOP ;  /* 0x0000000000007918 */ /* 0x000fe20000000000 */
.L_x_2:
[----:B------:R-:W-:Y:S01]  /*03b0*/  SHF.R.S32.HI R2, RZ, 0x1f, R4 ;  /* 0x0000001fff027819 */ /* 0x000fe20000011404 */
[----:B------:R-:W5:Y:S01]  /*03c0*/  SHFL.IDX PT, R0, R0, RZ, 0x1f ;  /* 0x00001fff00007589 */ /* 0x000f6200000e0000 */
[----:B0-----:R-:W0:Y:S01]  /*03d0*/  S2UR UR9, SR_CTAID.X ;  /* 0x00000000000979c3 */ /* 0x001e220000002500 */
[----:B------:R-:W-:Y:S02]  /*03e0*/  ELECT P0, URZ, PT ;  /* 0x00000000003f782f */ /* 0x000fe40003800000 */
[----:B------:R-:W-:Y:S01]  /*03f0*/  LEA.HI R2, R2, R4, RZ, 0x7 ;  /* 0x0000000402027211 */ /* 0x000fe200078f38ff */
[----:B------:R-:W-:Y:S01]  /*0400*/  ULDC UR4, c[0x0][0x150] ;  /* 0x0000540000047ab9 */ /* 0x000fe20000000800 */
[----:B------:R-:W-:Y:S01]  /*0410*/  SHF.R.S32.HI R6, RZ, 0x1f, R3 ;  /* 0x0000001fff067819 */ /* 0x000fe20000011403 */
[----:B------:R-:W-:Y:S01]  /*0420*/  NOP ;  /* 0x0000000000007918 */ /* 0x000fe20000000000 */
[----:B------:R-:W-:Y:S01]  /*0430*/  LOP3.LUT R2, R2, 0xffffff80, RZ, 0xc0, !PT ;  /* 0xffffff8002027812 */ /* 0x000fe200078ec0ff */
[----:B------:R-:W-:Y:S01]  /*0440*/  NOP ;  /* 0x0000000000007918 */ /* 0x000fe20000000000 */
[----:B------:R-:W-:Y:S01]  /*0450*/  LEA.HI R6, R6, R3, RZ, 0x2 ;  /* 0x0000000306067211 */ /* 0x000fe200078f10ff */
[----:B------:R-:W1:Y:S02]  /*0460*/  LDC R8, c[0x0][0x144] ;  /* 0x00005100ff087b82 */ /* 0x000e640000000800 */
[----:B------:R-:W-:Y:S01]  /*0470*/  IMAD.IADD R4, R4, 0x1, -R2 ;  /* 0x0000000104047824 */ /* 0x000fe200078e0a02 */
[----:B------:R-:W-:Y:S01]  /*0480*/  LOP3.LUT R6, R6, 0x3ffffffc, RZ, 0xc0, !PT ;  /* 0x3ffffffc06067812 */ /* 0x000fe200078ec0ff */
[----:B------:R-:W2:Y:S03]  /*0490*/  S2R R2, SR_CTAID.Y ;  /* 0x0000000000027919 */ /* 0x000ea60000002600 */
[----:B------:R-:W-:Y:S01]  /*04a0*/  SHF.R.S32.HI R5, RZ, 0x1f, R4 ;  /* 0x0000001fff057819 */ /* 0x000fe20000011404 */
[----:B------:R-:W-:Y:S01]  /*04b0*/  IMAD.IADD R6, R3, 0x1, -R6 ;  /* 0x0000000103067824 */ /* 0x000fe200078e0a06 */
[----:B------:R-:W3:Y:S02]  /*04c0*/  LDC R11, c[0x0][0x148] ;  /* 0x00005200ff0b7b82 */ /* 0x000ee40000000800 */
[----:B------:R-:W-:-:S02]  /*04d0*/  LEA.HI R5, R5, R4, RZ, 0x3 ;  /* 0x0000000405057211 */ /* 0x000fc400078f18ff */
[----:B-----5:R-:W-:Y:S02]  /*04e0*/  ISETP.NE.OR P0, PT, R0, RZ, !P0 ;  /* 0x000000ff0000720c */ /* 0x020fe40004705670 */
[--C-:B------:R-:W-:Y:S02]  /*04f0*/  SHF.R.S32.HI R0, RZ, 0x3, R5.reuse ;  /* 0x00000003ff007819 */ /* 0x100fe40000011405 */
[----:B------:R-:W-:Y:S02]  /*0500*/  SHF.R.S32.HI R5, RZ, 0x1f, R5 ;  /* 0x0000001fff057819 */ /* 0x000fe40000011405 */
[----:B0-----:R-:W-:Y:S02]  /*0510*/  I2FP.F32.U32 R7, UR9 ;  /* 0x0000000900077c45 */ /* 0x001fe40008201000 */
[----:B------:R-:W-:-:S03]  /*0520*/  LEA.HI R5, R5, R0, RZ, 0x2 ;  /* 0x0000000005057211 */ /* 0x000fc600078f10ff */
[----:B------:R-:W-:Y:S01]  /*0530*/  FMUL R7, R7, UR4 ;  /* 0x0000000407077c20 */ /* 0x000fe20008400000 */
[----:B------:R-:W-:Y:S01]  /*0540*/  LOP3.LUT R5, R5, 0xfffffffc, RZ, 0xc0, !PT ;  /* 0xfffffffc05057812 */ /* 0x000fe200078ec0ff */
[----:B------:R-:W-:Y:S01]  /*0550*/  VOTEU.ALL UP0, P0 ;  /* 0x00000000003f7886 */ /* 0x000fe20000000000 */
[----:B------:R-:W-:Y:S01]  /*0560*/  ULDC UR4, c[0x0][0x154] ;  /* 0x0000550000047ab9 */ /* 0x000fe20000000800 */
[----:B------:R-:W-:Y:S02]  /*0570*/  VOTEU.ALL UP1, P0 ;  /* 0x00000000003f7886 */ /* 0x000fe40000020000 */
[----:B------:R-:W0:Y:S01]  /*0580*/  F2I.U32.TRUNC.NTZ R7, R7 ;  /* 0x0000000700077305 */ /* 0x000e22000020f000 */
[----:B------:R-:W-:Y:S01]  /*0590*/  IMAD.IADD R5, R0, 0x1, -R5 ;  /* 0x0000000100057824 */ /* 0x000fe200078e0a05 */
[----:B------:R-:W5:Y:S01]  /*05a0*/  @!UP0 S2UR UR7, SR_CgaCtaId ;  /* 0x00000000000789c3 */ /* 0x000f620000008800 */
[----:B------:R-:W-:Y:S02]  /*05b0*/  @!UP0 UMOV UR6, 0x400 ;  /* 0x0000040000068882 */ /* 0x000fe40000000000 */
[----:B------:R-:W-:Y:S01]  /*05c0*/  IMAD R5, R6, 0x4, R5 ;  /* 0x0000000406057824 */ /* 0x000fe200078e0205 */
[----:B--2---:R-:W-:-:S04]  /*05d0*/  I2FP.F32.U32 R9, R2 ;  /* 0x0000000200097245 */ /* 0x004fc80000201000 */
[----:B------:R-:W-:Y:S01]  /*05e0*/  LEA.HI R0, R5, R5, RZ, 0x1 ;  /* 0x0000000505007211 */ /* 0x000fe200078f08ff */
[----:B------:R-:W-:Y:S01]  /*05f0*/  FMUL R9, R9, UR4 ;  /* 0x0000000409097c20 */ /* 0x000fe20008400000 */
[----:B------:R-:W-:Y:S02]  /*0600*/  UMOV UR4, 0x20 ;  /* 0x0000002000047882 */ /* 0x000fe40000000000 */
[----:B------:R-:W-:Y:S01]  /*0610*/  LOP3.LUT R6, R0, 0xfffffffe, RZ, 0xc0, !PT ;  /* 0xfffffffe00067812 */ /* 0x000fe200078ec0ff */
[----:B0-----:R-:W-:Y:S01]  /*0620*/  IMAD.MOV R13, RZ, RZ, -R7 ;  /* 0x000000ffff0d7224 */ /* 0x001fe200078e0a07 */
[----:B------:R-:W-:-:S04]  /*0630*/  @!UP0 UIADD3 UR4, -UR4, 0x100000, URZ ;  /* 0x0010000004048890 */ /* 0x000fc8000fffe13f */
[----:B------:R-:W-:Y:S02]  /*0640*/  @!UP0 USHF.L.U32 UR5, UR4, 0xb, URZ ;  /* 0x0000000b04058899 */ /* 0x000fe4000800063f */
[----:B------:R-:W-:Y:S01]  /*0650*/  @!UP0 USHF.L.U32 UR4, UR4, 0x1, URZ ;  /* 0x0000000104048899 */ /* 0x000fe2000800063f */
[----:B------:R-:W0:Y:S01]  /*0660*/  F2I.U32.TRUNC.NTZ R9, R9 ;  /* 0x0000000900097305 */ /* 0x000e22000020f000 */
[----:B-1----:R-:W-:Y:S02]  /*0670*/  IMAD R0, R8, R13, UR9 ;  /* 0x0000000908007e24 */ /* 0x002fe4000f8e020d */
[C---:B------:R-:W-:Y:S02]  /*0680*/  IMAD.IADD R7, R5.reuse, 0x1, -R6 ;  /* 0x0000000105077824 */ /* 0x040fe400078e0a06 */
[----:B------:R-:W-:-:S03]  /*0690*/  IMAD.SHL.U32 R6, R5, 0x4, RZ ;  /* 0x0000000405067824 */ /* 0x000fc600078e00ff */
[----:B------:R-:W-:Y:S01]  /*06a0*/  ISETP.NE.AND P2, PT, R7, R0, PT ;  /* 0x000000000700720c */ /* 0x000fe20003f45270 */
[----:B-----5:R-:W-:Y:S01]  /*06b0*/  @!UP0 ULEA UR6, UR7, UR6, 0x18 ;  /* 0x0000000607068291 */ /* 0x020fe2000f8ec03f */
[----:B------:R-:W-:Y:S01]  /*06c0*/  LOP3.LUT R10, R5, 0xc, R6, 0x78, !PT ;  /* 0x0000000c050a7812 */ /* 0x000fe200078e7806 */
[----:B------:R-:W1:Y:S01]  /*06d0*/  LDC R7, c[0x0][0x140] ;  /* 0x00005000ff077b82 */ /* 0x000e620000000800 */
[----:B------:R-:W-:Y:S01]  /*06e0*/  VOTEU.ALL UP0, P0 ;  /* 0x00000000003f7886 */ /* 0x000fe20000000000 */
[----:B------:R-:W-:Y:S01]  /*06f0*/  LOP3.LUT P0, RZ, R4, 0x7, RZ, 0xc0, !PT ;  /* 0x0000000704ff7812 */ /* 0x000fe2000780c0ff */
[----:B0-----:R-:W-:Y:S01]  /*0700*/  IMAD.MOV R12, RZ, RZ, -R9 ;  /* 0x000000ffff0c7224 */ /* 0x001fe200078e0a09 */
[----:B------:R0:W-:Y:S01]  /*0710*/  STL [R1+0x7c], R10 ;  /* 0x00007c0a01007387 */ /* 0x0001e20000100800 */
[----:B------:R-:W-:Y:S01]  /*0720*/  IMAD.MOV.U32 R4, RZ, RZ, 0x1 ;  /* 0x00000001ff047424 */ /* 0x000fe200078e00ff */
[----:B------:R-:W-:Y:S01]  /*0730*/  ISETP.LT.U32.AND P0, PT, R10, 0x4, !P0 ;  /* 0x000000040a00780c */ /* 0x000fe20004701070 */
[----:B---3--:R-:W-:-:S03]  /*0740*/  IMAD R6, R11, R12, R2 ;  /* 0x0000000c0b067224 */ /* 0x008fc600078e0202 */
[----:B------:R-:W-:Y:S01]  /*0750*/  @P2 LEA.HI R5, R10, R10, RZ, 0x1 ;  /* 0x0000000a0a052211 */ /* 0x000fe200078f08ff */
[----:B------:R-:W2:Y:S02]  /*0760*/  FENCE.VIEW.ASYNC.S ;  /* 0x00000000000073c6 */ /* 0x000ea40000000000 */
[----:B--2---:R0:W2:Y:S01]  /*0770*/  @!UP0 SYNCS.EXCH.64 URZ, [UR6+0x50], UR4 ;  /* 0x00005004063f85b2 */ /* 0x0040a20008000100 */
[----:B------:R-:W-:-:S04]  /*0780*/  @P2 SHF.R.S32.HI R5, RZ, 0x1, R5 ;  /* 0x00000001ff052819 */ /* 0x000fc80000011405 */
[----:B------:R-:W-:Y:S02]  /*0790*/  @P2 ISETP.NE.AND P3, PT, R5, R6, PT ;  /* 0x000000060500220c */ /* 0x000fe40003f65270 */
[----:B------:R-:W-:Y:S02]  /*07a0*/  SEL R5, RZ, 0x1, !P0 ;  /* 0x00000001ff057807 */ /* 0x000fe40004000000 */
[----:B------:R-:W-:Y:S02]  /*07b0*/  @P2 SEL R4, RZ, 0x1, P3 ;  /* 0x00000001ff042807 */ /* 0x000fe40001800000 */
[----:B-1----:R-:W-:Y:S02]  /*07c0*/  ISETP.EQ.U32.AND P4, PT, R7, 0x1, PT ;  /* 0x000000010700780c */ /* 0x002fe40003f82070 */
[----:B------:R-:W-:Y:S01]  /*07d0*/  LOP3.LUT R4, R4, R5, RZ, 0xc0, !PT ;  /* 0x0000000504047212 */ /* 0x000fe200078ec0ff */
[----:B------:R0:W1:Y:S01]  /*07e0*/  @!UP1 SYNCS.EXCH.64 URZ, [UR6+0x58], UR4 ;  /* 0x00005804063f95b2 */ /* 0x0000620008000100 */
[----:B------:R-:W-:-:S03]  /*07f0*/  NOP ;  /* 0x0000000000007918 */ /* 0x000fc60000000000 */
[----:B------:R0:W-:Y:S06]  /*0800*/  STL [R1+0x78], R4 ;  /* 0x0000780401007387 */ /* 0x0001ec0000100800 */
[----:B--2---:R-:W-:Y:S05]  /*0810*/  @!P4 BRA `(.L_x_3) ;  /* 0x000000000008c947 */ /* 0x004fea0003800000 */
[----:B-1--4-:R-:W-:Y:S01]  /*0820*/  UCGABAR_ARV ;  /* 0x00000000000079c7 */ /* 0x012fe20008000000 */
[----:B------:R-:W-:Y:S05]  /*0830*/  BRA `(.L_x_4) ;  /* 0x0000000000047947 */ /* 0x000fea0003800000 */
.L_x_3:
[----:B-1--4-:R-:W-:Y:S01]  /*0840*/  NOP ;  /* 0x0000000000007918 */ /* 0x012fe20000000000 */
.L_x_4:
[----:B------:R-:W1:Y:S01]  /*0850*/  LDC R3, c[0x0][0x65c] ;  /* 0x00019700ff037b82 */ /* 0x000e620000000800 */
[----:B0-----:R-:W-:Y:S02]  /*0860*/  IMAD.U32 R4, RZ, RZ, UR9 ;  /* 0x00000009ff047e24 */ /* 0x001fe4000f8e00ff */
[----:B------:R-:W-:Y:S01]  /*0870*/  IMAD.MOV.U32 R5, RZ, RZ, RZ ;  /* 0x000000ffff057224 */ /* 0x000fe200078e00ff */
[----:B-1----:R-:W-:-:S13]  /*0880*/  ISETP.NE.AND P2, PT, R3, 0x1, PT ;  /* 0x000000010300780c */ /* 0x002fda0003f45270 */
[----:B------:R-:W0:Y:S01]  /*0890*/  @P2 LDC R7, c[0x0][0x10] ;  /* 0x00000400ff072b82 */ /* 0x000e220000000800 */
[----:B------:R-:W-:Y:S02]  /*08a0*/  @P2 IMAD.MOV.U32 R3, RZ, RZ, RZ ;  /* 0x000000ffff032224 */ /* 0x000fe400078e00ff */
[----:B------:R-:W-:-:S05]  /*08b0*/  @P2 IMAD.MOV.U32 R13, RZ, RZ, RZ ;  /* 0x000000ffff0d2224 */ /* 0x000fca00078e00ff */
[----:B------:R-:W1:Y:S01]  /*08c0*/  @!P2 LDC R9, c[0x0][0xc] ;  /* 0x00000300ff09ab82 */ /* 0x000e620000000800 */
[----:B0-----:R-:W-:-:S04]  /*08d0*/  @P2 IMAD.WIDE.U32 R6, R7, UR9, R2 ;  /* 0x0000000907062c25 */ /* 0x001fc8000f8e0002 */
[----:B------:R-:W-:Y:S02]  /*08e0*/  @P2 IMAD.MOV.U32 R19, RZ, RZ, R6 ;  /* 0x000000ffff132224 */ /* 0x000fe400078e0006 */
[----:B------:R-:W-:Y:S02]  /*08f0*/  @P2 IMAD.IADD R23, R7, 0x1, R13 ;  /* 0x0000000107172824 */ /* 0x000fe400078e020d */
[----:B-1----:R-:W-:-:S04]  /*0900*/  @!P2 IMAD.WIDE.U32 R4, R2, R9, R4 ;  /* 0x000000090204a225 */ /* 0x002fc800078e0004 */
[----:B------:R-:W-:Y:S02]  /*0910*/  @!P2 IMAD.MOV.U32 R19, RZ, RZ, R4 ;  /* 0x000000ffff13a224 */ /* 0x000fe400078e0004 */
[----:B------:R-:W-:-:S03]  /*0920*/  @!P2 IMAD.MOV.U32 R23, RZ, RZ, R5 ;  /* 0x000000ffff17a224 */ /* 0x000fc600078e0005 */
[----:B------:R0:W-:Y:S04]  /*0930*/  STL [R1+0x84], R19 ;  /* 0x0000841301007387 */ /* 0x0001e80000100800 */
[----:B------:R0:W-:Y:S01]  /*0940*/  STL [R1+0x80], R23 ;  /* 0x0000801701007387 */ /* 0x0001e20000100800 */
[----:B------:R-:W-:Y:S05]  /*0950*/  @!P4 BRA `(.L_x_5) ;  /* 0x00000000000cc947 */ /* 0x000fea0003800000 */
[----:B------:R-:W-:Y:S01]  /*0960*/  UCGABAR_WAIT ;  /* 0x0000000000007dc7 */ /* 0x000fe20008000000 */
[----:B------:R-:W-:Y:S01]  /*0970*/  CCTL.IVALL ;  /* 0x00000000ff00798f */ /* 0x000fe20002000000 */
[----:B------:R-:W-:Y:S05]  /*0980*/  BRA `(.L_x_6) ;  /* 0x0000000000047947 */ /* 0x000fea0003800000 */
.L_x_5:
[----:B------:R-:W-:Y:S06]  /*0990*/  BAR.SYNC.DEFER_BLOCKING 0x0 ;  /* 0x0000000000007b1d */ /* 0x000fec0000010000 */
.L_x_6:
[----:B------:R-:W-:Y:S05]  /*09a0*/  @!P1 BRA `(.L_x_7) ;  /* 0x000000e000809947 */ /* 0x000fea0003800000 */
[----:B------:R-:W-:-:S06]  /*09b0*/  UISETP.GT.U32.AND UP0, UPT, UR10, 0x1, UPT ;  /* 0x000000010a00788c */ /* 0x000fcc000bf04070 */
[----:B------:R-:W-:-:S13]  /*09c0*/  PLOP3.LUT P0, PT, PT, PT, UP0, 0x80, 0x0 ;  /* 0x000000000000781c */ /* 0x000fda0003f0f008 */
[----:B------:R-:W-:Y:S05]  /*09d0*/  @P0 EXIT ;  /* 0x000000000000094d */ /* 0x000fea0003800000 */
[----:B------:R-:W-:Y:S01]  /*09e0*/  IMAD.MOV.U32 R6, RZ, RZ, -0x1 ;  /* 0xffffffffff067424 */ /* 0x000fe200078e00ff */
[----:B------:R-:W-:Y:S01]  /*09f0*/  ULDC.64 UR4, c[0x0][0x650] ;  /* 0x0001940000047ab9 */ /* 0x000fe20000000a00 */
[----:B------:R-:W-:Y:S01]  /*0a00*/  IMAD.MOV.U32 R5, RZ, RZ, -0x1 ;  /* 0xffffffffff057424 */ /* 0x000fe200078e00ff */
[----:B------:R-:W-:Y:S01]  /*0a10*/  ISETP.GE.U32.AND P0, PT, R19, UR4, PT ;  /* 0x0000000413007c0c */ /* 0x000fe2000bf06070 */
[----:B------:R-:W-:Y:S01]  /*0a20*/  UMOV UR23, 0xffffffff ;  /* 0xffffffff00177882 */ /* 0x000fe20000000000 */
[----:B------:R1:W-:Y:S01]  /*0a30*/  STL [R1+0x8c], R6 ;  /* 0x00008c0601007387 */ /* 0x0003e20000100800 */
[----:B------:R-:W-:Y:S02]  /*0a40*/  PRMT R4, RZ, 0x7610, R4 ;  /* 0x00007610ff047816 */ /* 0x000fe40000000004 */
[----:B------:R-:W-:Y:S01]  /*0a50*/  ISETP.GE.U32.AND.EX P0, PT, R23, UR5, PT, P0 ;  /* 0x0000000517007c0c */ /* 0x000fe2000bf06100 */
[----:B------:R1:W-:-:S12]  /*0a60*/  STL [R1+0x88], R5 ;  /* 0x0000880501007387 */ /* 0x0003d80000100800 */
[----:B-1----:R-:W-:Y:S05]  /*0a70*/  @P0 BRA `(.L_x_8) ;  /* 0x0000000400380947 */ /* 0x002fea0003800000 */
[----:B------:R-:W1:Y:S01]  /*0a80*/  LDC.64 R14, c[0x0][0x628] ;  /* 0x00018a00ff0e7b82 */ /* 0x000e620000000a00 */
[----:B------:R-:W-:Y:S02]  /*0a90*/  IMAD.MOV.U32 R4, RZ, RZ, R19 ;  /* 0x000000ffff047224 */ /* 0x000fe400078e0013 */
[----:B------:R-:W-:-:S05]  /*0aa0*/  IMAD.MOV.U32 R5, RZ, RZ, R23 ;  /* 0x000000ffff057224 */ /* 0x000fca00078e0017 */
[----:B------:R-:W2:Y:S08]  /*0ab0*/  LDC R10, c[0x0][0x630] ;  /* 0x00018c00ff0a7b82 */ /* 0x000eb00000000800 */
[----:B------:R-:W3:Y:S01]  /*0ac0*/  LDC.64 R16, c[0x0][0x620] ;  /* 0x00018800ff107b82 */ /* 0x000ee20000000a00 */
[----:B-1----:R-:W-:-:S04]  /*0ad0*/  ISETP.NE.U32.AND P0, PT, R14, RZ, PT ;  /* 0x000000ff0e00720c */ /* 0x002fc80003f05070 */
[----:B------:R-:W-:-:S13]  /*0ae0*/  ISETP.NE.AND.EX P0, PT, R15, RZ, PT, P0 ;  /* 0x000000ff0f00720c */ /* 0x000fda0003f05300 */
[----:B--23--:R-:W-:Y:S05]  /*0af0*/  @!P0 BRA `(.L_x_9) ;  /* 0x0000000000288947 */ /* 0x00cfea0003800000 */
[----:B------:R-:W1:Y:S02]  /*0b00*/  LDC R9, c[0x0][0x634] ;  /* 0x00018d00ff097b82 */ /* 0x000e640000000800 */
[----:B-1----:R-:W-:-:S05]  /*0b10*/  IADD3 R9, P0, R19, R9, RZ ;  /* 0x0000000913097210 */ /* 0x002fca0007f1e0ff */
[----:B------:R-:W-:-:S04]  /*0b20*/  IMAD.X R13, RZ, RZ, R23, P0 ;  /* 0x000000ffff0d7224 */ /* 0x000fc800000e0617 */
[----:B------:R-:W-:-:S04]  /*0b30*/  IMAD.WIDE.U32 R4, R13, R14, RZ ;  /* 0x0000000e0d047225 */ /* 0x000fc800078e00ff */
[----:B------:R-:W-:-:S04]  /*0b40*/  IMAD.WIDE.U32 R6, P0, R9, R15, R4 ;  /* 0x0000000f09067225 */ /* 0x000fc80007800004 */
[----:B------:R-:W-:-:S04]  /*0b50*/  IMAD.WIDE.U32 R4, R9, R14, RZ ;  /* 0x0000000e09047225 */ /* 0x000fc800078e00ff */
[----:B------:R-:W-:Y:S01]  /*0b60*/  IMAD.X R9, RZ, RZ, RZ, P0 ;  /* 0x000000ffff097224 */ /* 0x000fe200000e06ff */
[----:B------:R-:W-:Y:S01]  /*0b70*/  IADD3 RZ, P0, R5, R6, RZ ;  /* 0x0000000605ff7210 */ /* 0x000fe20007f1e0ff */
[----:B------:R-:W-:-:S04]  /*0b80*/  IMAD.MOV.U32 R8, RZ, RZ, R7 ;  /* 0x000000ffff087224 */ /* 0x000fc800078e0007 */
[----:B------:R-:W-:-:S08]  /*0b90*/  IMAD.WIDE.U32.X R4, R13, R15, R8, P0 ;  /* 0x0000000f0d047225 */ /* 0x000fd000000e0408 */
.L_x_9:
[----:B------:R-:W1:Y:S01]  /*0ba0*/  LDC.64 R20, c[0x0][0x640] ;  /* 0x00019000ff147b82 */ /* 0x000e620000000a00 */
[-C--:B------:R-:W-:Y:S01]  /*0bb0*/  SHF.R.U64 R22, R4, R10.reuse, R5 ;  /* 0x0000000a04167219 */ /* 0x080fe20000001205 */
[----:B------:R-:W-:Y:S01]  /*0bc0*/  IMAD.MOV.U32 R4, RZ, RZ, R19 ;  /* 0x000000ffff047224 */ /* 0x000fe200078e0013 */
[----:B------:R-:W-:Y:S01]  /*0bd0*/  SHF.R.U32.HI R3, RZ, R10, R5 ;  /* 0x0000000aff037219 */ /* 0x000fe20000011605 */
[----:B------:R-:W-:Y:S01]  /*0be0*/  IMAD.MOV.U32 R5, RZ, RZ, R23 ;  /* 0x000000ffff057224 */ /* 0x000fe200078e0017 */
[----:B------:R-:W-:Y:S01]  /*0bf0*/  IADD3 R7, P0, RZ, -R22, RZ ;  /* 0x80000016ff077210 */ /* 0x000fe20007f1e0ff */
[----:B0-----:R-:W-:Y:S02]  /*0c00*/  IMAD R23, R11, R12, R2 ;  /* 0x0000000c0b177224 */ /* 0x001fe400078e0202 */
[----:B------:R-:W0:Y:S01]  /*0c10*/  LDC R8, c[0x0][0x618] ;  /* 0x00018600ff087b82 */ /* 0x000e220000000800 */
[----:B------:R-:W-:Y:S02]  /*0c20*/  IMAD.MOV.U32 R11, RZ, RZ, 0x1 ;  /* 0x00000001ff0b7424 */ /* 0x000fe400078e00ff */
[----:B------:R-:W-:-:S02]  /*0c30*/  IMAD.X R3, RZ, RZ, ~R3, P0 ;  /* 0x000000ffff037224 */ /* 0x000fc400000e0e03 */
[----:B------:R-:W-:-:S03]  /*0c40*/  IMAD.WIDE.U32 R4, R7, R16, R4 ;  /* 0x0000001007047225 */ /* 0x000fc600078e0004 */
[----:B------:R-:W2:Y:S01]  /*0c50*/  LDC R14, c[0x0][0x608] ;  /* 0x00018200ff0e7b82 */ /* 0x000ea20000000800 */
[----:B------:R-:W-:-:S04]  /*0c60*/  IMAD R6, R3, R16, RZ ;  /* 0x0000001003067224 */ /* 0x000fc800078e02ff */
[----:B------:R-:W-:-:S03]  /*0c70*/  IMAD R3, R7, R17, R6 ;  /* 0x0000001107037224 */ /* 0x000fc600078e0206 */
[----:B------:R-:W3:Y:S01]  /*0c80*/  LDC R18, c[0x0][0x658] ;  /* 0x00019600ff127b82 */ /* 0x000ee20000000800 */
[----:B------:R-:W-:Y:S01]  /*0c90*/  IMAD.IADD R3, R5, 0x1, R3 ;  /* 0x0000000105037824 */ /* 0x000fe200078e0203 */
[----:B-1----:R-:W-:Y:S01]  /*0ca0*/  ISETP.NE.U32.AND P0, PT, R20, RZ, PT ;  /* 0x000000ff1400720c */ /* 0x002fe20003f05070 */
[----:B------:R-:W-:-:S03]  /*0cb0*/  IMAD.MOV.U32 R5, RZ, RZ, -0x1 ;  /* 0xffffffffff057424 */ /* 0x000fc600078e00ff */
[----:B------:R-:W-:Y:S02]  /*0cc0*/  ISETP.NE.AND.EX P0, PT, R21, RZ, PT, P0 ;  /* 0x000000ff1500720c */ /* 0x000fe40003f05300 */
[----:B------:R-:W1:Y:S01]  /*0cd0*/  LDC R13, c[0x0][0x600] ;  /* 0x00018000ff0d7b82 */ /* 0x000e620000000800 */
[-CC-:B0-----:R-:W-:Y:S02]  /*0ce0*/  SHF.R.U64 R10, R4, R8.reuse, R3.reuse ;  /* 0x00000008040a7219 */ /* 0x181fe40000001203 */
[----:B------:R-:W-:-:S05]  /*0cf0*/  SHF.R.U32.HI R3, RZ, R8, R3 ;  /* 0x00000008ff037219 */ /* 0x000fca0000011603 */
[----:B------:R-:W0:Y:S01]  /*0d00*/  LDC R15, c[0x0][0x648] ;  /* 0x00019200ff0f7b82 */ /* 0x000e220000000800 */
[-CC-:B--2---:R-:W-:Y:S02]  /*0d10*/  SHF.R.U64 R19, R10, R14.reuse, R3.reuse ;  /* 0x0000000e0a137219 */ /* 0x184fe40000001203 */
[----:B------:R-:W-:-:S05]  /*0d20*/  SHF.R.U32.HI R3, RZ, R14, R3 ;  /* 0x0000000eff037219 */ /* 0x000fca0000011603 */
[----:B------:R-:W2:Y:S01]  /*0d30*/  LDC R17, c[0x0][0x638] ;  /* 0x00018e00ff117b82 */ /* 0x000ea20000000800 */
[-C--:B---3--:R-:W-:Y:S02]  /*0d40*/  SHF.L.U32 R2, R5, R18.reuse, RZ ;  /* 0x0000001205027219 */ /* 0x088fe400000006ff */
[--C-:B------:R-:W-:Y:S02]  /*0d50*/  SHF.R.U64 R12, R19, R18, R3.reuse ;  /* 0x00000012130c7219 */ /* 0x100fe40000001203 */
[----:B------:R-:W-:Y:S02]  /*0d60*/  LOP3.LUT R8, RZ, R2, RZ, 0x33, !PT ;  /* 0x00000002ff087212 */ /* 0x000fe400078e33ff */
[----:B------:R-:W-:Y:S01]  /*0d70*/  SHF.R.U32.HI R3, RZ, R18, R3 ;  /* 0x00000012ff037219 */ /* 0x000fe20000011603 */
[----:B------:R-:W3:Y:S01]  /*0d80*/  LDC R16, c[0x0][0x610] ;  /* 0x00018400ff107b82 */ /* 0x000ee20000000800 */
[----:B------:R-:W-:Y:S01]  /*0d90*/  IMAD.MOV.U32 R2, RZ, RZ, R12 ;  /* 0x000000ffff027224 */ /* 0x000fe200078e000c */
[----:B------:R-:W-:Y:S06]  /*0da0*/  @!P0 BRA `(.L_x_10) ;  /* 0x0000000000288947 */ /* 0x000fec0003800000 */
[----:B------:R-:W4:Y:S02]  /*0db0*/  LDC R7, c[0x0][0x64c] ;  /* 0x00019300ff077b82 */ /* 0x000f240000000800 */
[----:B----4-:R-:W-:-:S05]  /*0dc0*/  IADD3 R7, P0, R12, R7, RZ ;  /* 0x000000070c077210 */ /* 0x010fca0007f1e0ff */
        /* <DEDUP_REMOVED lines=8> */
.L_x_10:
[----:B0-----:R-:W-:Y:S01]  /*0e50*/  SHF.R.U64 R4, R2, R15, R3 ;  /* 0x0000000f02047219 */ /* 0x001fe20000001203 */
[----:B-1----:R-:W-:Y:S01]  /*0e60*/  VIADD R5, R13, 0xffffffff ;  /* 0xffffffff0d057836 */ /* 0x002fe20000000000 */
[----:B------:R-:W-:Y:S02]  /*0e70*/  SHF.L.U32 R2, R11, R18, RZ ;  /* 0x000000120b027219 */ /* 0x000fe400000006ff */
[----:B------:R-:W-:Y:S01]  /*0e80*/  LOP3.LUT R3, R19, R8, RZ, 0xc0, !PT ;  /* 0x0000000813037212 */ /* 0x000fe200078ec0ff */
[----:B------:R-:W-:Y:S01]  /*0e90*/  IMAD.MOV R6, RZ, RZ, -R4 ;  /* 0x000000ffff067224 */ /* 0x000fe200078e0a04 */
[----:B------:R-:W-:Y:S02]  /*0ea0*/  SEL R0, R0, R23, !P2 ;  /* 0x0000001700007207 */ /* 0x000fe40005000000 */
[----:B------:R-:W-:Y:S01]  /*0eb0*/  LOP3.LUT R5, R10, R5, RZ, 0xc0, !PT ;  /* 0x000000050a057212 */ /* 0x000fe200078ec0ff */
[----:B------:R-:W-:Y:S01]  /*0ec0*/  IMAD R3, R2, R4, R3 ;  /* 0x0000000402037224 */ /* 0x000fe200078e0203 */
[----:B------:R-:W-:Y:S01]  /*0ed0*/  R2UR UR23, R22 ;  /* 0x00000000161772ca */ /* 0x000fe200000e0000 */
[----:B--2---:R-:W-:-:S02]  /*0ee0*/  IMAD R2, R6, R17, R12 ;  /* 0x0000001106027224 */ /* 0x004fc400078e020c */
[----:B---3--:R-:W-:Y:S02]  /*0ef0*/  IMAD R0, R3, R16, R0 ;  /* 0x0000001003007224 */ /* 0x008fe400078e0200 */
[----:B------:R-:W-:Y:S02]  /*0f00*/  IMAD R3, R2, R13, R5 ;  /* 0x0000000d02037224 */ /* 0x000fe400078e0205 */
[----:B------:R-:W-:-:S03]  /*0f10*/  IMAD.MOV.U32 R4, RZ, RZ, 0x1 ;  /* 0x00000001ff047424 */ /* 0x000fc600078e00ff */
[----:B------:R-:W-:Y:S02]  /*0f20*/  SEL R2, R3, R0, !P2 ;  /* 0x0000000003027207 */ /* 0x000fe40005000000 */
[----:B------:R-:W-:-:S03]  /*0f30*/  SEL R0, R0, R3, !P2 ;  /* 0x0000000300007207 */ /* 0x000fc60005000000 */
[----:B------:R1:W-:Y:S04]  /*0f40*/  STL [R1+0x88], R2 ;  /* 0x0000880201007387 */ /* 0x0003e80000100800 */
[----:B------:R1:W-:Y:S02]  /*0f50*/  STL [R1+0x8c], R0 ;  /* 0x00008c0001007387 */ /* 0x0003e40000100800 */
.L_x_8:
[----:B------:R-:W-:-:S08]  /*0f60*/  NOP ;  /* 0x0000000000007918 */ /* 0x000fd00000000000 */
[----:B------:R-:W2:Y:S02]  /*0f70*/  USETMAXREG.TRY_ALLOC.CTAPOOL UP0, 0xe8 ;  /* 0x000000e8000079c8 */ /* 0x000ea40008000600 */
[----:B--2---:R-:W-:-:S13]  /*0f80*/  PLOP3.LUT P0, PT, PT, PT, UP0, 0x80, 0x0 ;  /* 0x000000000000781c */ /* 0x004fda0003f0f008 */
[----:B------:R-:W-:Y:S05]  /*0f90*/  @!P0 BRA `(.L_x_8) ;  /* 0xfffffffc00f08947 */ /* 0x000fea000383ffff */
[----:B------:R-:W-:Y:S01]  /*0fa0*/  ULDC.64 UR4, c[0x0][0x598] ;  /* 0x0001660000047ab9 */ /* 0x000fe20000000a00 */
[----:B------:R-:W-:Y:S01]  /*0fb0*/  ULDC.64 UR18, c[0x0][0x208] ;  /* 0x0000820000127ab9 */ /* 0x000fe20000000a00 */
[----:B------:R-:W-:-:S04]  /*0fc0*/  ISETP.NE.U32.AND P0, PT, RZ, UR4, PT ;  /* 0x00000004ff007c0c */ /* 0x000fc8000bf05070 */
[----:B------:R-:W-:-:S13]  /*0fd0*/  ISETP.NE.AND.EX P0, PT, RZ, UR5, PT, P0 ;  /* 0x00000005ff007c0c */ /* 0x000fda000bf05300 */
[----:B------:R-:W-:Y:S05]  /*0fe0*/  @!P0 BRA `(.L_x_11) ;  /* 0x0000000000208947 */ /* 0x000fea0003800000 */
[----:B-1----:R-:W1:Y:S02]  /*0ff0*/  LDC.64 R2, c[0x0][0x598] ;  /* 0x00016600ff027b82 */ /* 0x002e640000000a00 */
[----:B-1----:R-:W2:Y:S02]  /*1000*/  LDG.E.64 R2, desc[UR18][R2.64] ;  /* 0x0000001202027981 */ /* 0x002ea4000c1e1b00 */
[----:B--2---:R-:W-:-:S04]  /*1010*/  ISETP.NE.U32.AND P0, PT, R2, RZ, PT ;  /* 0x000000ff0200720c */ /* 0x004fc80003f05070 */
[----:B------:R-:W-:-:S13]  /*1020*/  ISETP.NE.AND.EX P0, PT, R3, RZ, PT, P0 ;  /* 0x000000ff0300720c */ /* 0x000fda0003f05300 */
[----:B------:R-:W-:Y:S05]  /*1030*/  @!P0 BRA `(.L_x_11) ;  /* 0x00000000000c8947 */ /* 0x000fea0003800000 */
[----:B------:R-:W2:Y:S02]  /*1040*/  LD.E R2, desc[UR18][R2.64] ;  /* 0x0000001202027980 */ /* 0x000ea4000c101900 */
[----:B--2---:R-:W-:Y:S01]  /*1050*/  R2UR UR20, R2 ;  /* 0x00000000021472ca */ /* 0x004fe200000e0000 */
[----:B------:R-:W-:-:S14]  /*1060*/  BRA `(.L_x_12) ;  /* 0x0000000000247947 */ /* 0x000fdc0003800000 */
.L_x_11:
[----:B------:R-:W-:Y:S02]  /*1070*/  ULDC.64 UR4, c[0x0][0x588] ;  /* 0x0001620000047ab9 */ /* 0x000fe40000000a00 */
[----:B------:R-:W-:-:S04]  /*1080*/  ISETP.NE.U32.AND P0, PT, RZ, UR4, PT ;  /* 0x00000004ff007c0c */ /* 0x000fc8000bf05070 */
[----:B------:R-:W-:-:S13]  /*1090*/  ISETP.NE.AND.EX P0, PT, RZ, UR5, PT, P0 ;  /* 0x00000005ff007c0c */ /* 0x000fda000bf05300 */
[----:B------:R-:W-:Y:S05]  /*10a0*/  @!P0 BRA `(.L_x_13) ;  /* 0x0000000000108947 */ /* 0x000fea0003800000 */
[----:B-1----:R-:W1:Y:S02]  /*10b0*/  LDC.64 R2, c[0x0][0x588] ;  /* 0x00016200ff027b82 */ /* 0x002e640000000a00 */
[----:B-1----:R-:W2:Y:S02]  /*10c0*/  LDG.E R2, desc[UR18][R2.64] ;  /* 0x0000001202027981 */ /* 0x002ea4000c1e1900 */
[----:B--2---:R-:W-:Y:S01]  /*10d0*/  R2UR UR20, R2 ;  /* 0x00000000021472ca */ /* 0x004fe200000e0000 */
[----:B------:R-:W-:-:S14]  /*10e0*/  BRA `(.L_x_12) ;  /* 0x0000000000047947 */ /* 0x000fdc0003800000 */
.L_x_13:
[----:B------:R-:W-:-:S05]  /*10f0*/  ULDC UR20, c[0x0][0x580] ;  /* 0x0001600000147ab9 */ /* 0x000fca0000000800 */
.L_x_12:
[----:B------:R-:W-:Y:S02]  /*1100*/  ULDC.64 UR4, c[0x0][0x5a0] ;  /* 0x0001680000047ab9 */ /* 0x000fe40000000a00 */
        /* <DEDUP_REMOVED lines=11> */
.L_x_14:
        /* <DEDUP_REMOVED lines=8> */
.L_x_16:
[----:B------:R-:W-:-:S05]  /*1240*/  ULDC UR21, c[0x0][0x584] ;  /* 0x0001610000157ab9 */ /* 0x000fca0000000800 */
.L_x_15:
[----:B------:R-:W-:-:S13]  /*1250*/  LOP3.LUT P0, RZ, R4, 0xff, RZ, 0xc0, !PT ;  /* 0x000000ff04ff7812 */ /* 0x000fda000780c0ff */
[----:B------:R-:W-:Y:S05]  /*1260*/  @!P0 EXIT ;  /* 0x000000000000894d */ /* 0x000fea0003800000 */
[----:B------:R-:W-:Y:S01]  /*1270*/  ULDC UR4, c[0x0][0x28c] ;  /* 0x0000a30000047ab9 */ /* 0x000fe20000000800 */
[----:B------:R-:W-:Y:S02]  /*1280*/  ULOP3.LUT UR22, UR13, 0x1, URZ, 0xfc, !UPT ;  /* 0x000000010d167892 */ /* 0x000fe4000f8efc3f */
[----:B------:R-:W-:-:S04]  /*1290*/  UIADD3 UR4, UR4, 0x1f, URZ ;  /* 0x0000001f04047890 */ /* 0x000fc8000fffe03f */
[----:B------:R-:W-:-:S04]  /*12a0*/  USHF.R.S32.HI UR5, URZ, 0x1f, UR4 ;  /* 0x0000001f3f057899 */ /* 0x000fc80008011404 */
[----:B------:R-:W-:-:S03]  /*12b0*/  ULEA.HI UR5, UR5, UR4, URZ, 0x5 ;  /* 0x0000000405057291 */ /* 0x000fc6000f8f283f */
[----:B------:R-:W-:Y:S01]  /*12c0*/  UMOV UR4, URZ ;  /* 0x0000003f00047c82 */ /* 0x000fe20008000000 */
[----:B------:R-:W-:-:S03]  /*12d0*/  USHF.R.S32.HI UR12, URZ, 0x5, UR5 ;  /* 0x000000053f0c7899 */ /* 0x000fc60008011405 */
[----:B------:R-:W-:-:S09]  /*12e0*/  UMOV UR5, URZ ;  /* 0x0000003f00057c82 */ /* 0x000fd20008000000 */
.L_x_297:
[----:B-1----:R-:W1:Y:S01]  /*12f0*/  S2R R0, SR_TID.X ;  /* 0x0000000000007919 */ /* 0x002e620000002100 */
[----:B--2---:R-:W2:Y:S01]  /*1300*/  S2UR UR11, SR_CgaCtaId ;  /* 0x00000000000b79c3 */ /* 0x004ea20000008800 */
[----:B------:R-:W-:Y:S01]  /*1310*/  UMOV UR14, 0x400 ;  /* 0x00000400000e7882 */ /* 0x000fe20000000000 */
[----:B------:R-:W-:Y:S01]  /*1320*/  UMOV UR6, URZ ;  /* 0x0000003f00067c82 */ /* 0x000fe20008000000 */
[----:B------:R-:W-:Y:S01]  /*1330*/  STL [R1+0x74], RZ ;  /* 0x000074ff01007387 */ /* 0x000fe20000100800 */
[----:B------:R-:W-:Y:S01]  /*1340*/  UMOV UR7, URZ ;  /* 0x0000003f00077c82 */ /* 0x000fe20008000000 */
[----:B------:R-:W-:Y:S01]  /*1350*/  UMOV UR8, URZ ;  /* 0x0000003f00087c82 */ /* 0x000fe20008000000 */
[----:B------:R-:W-:Y:S01]  /*1360*/  UMOV UR16, UR5 ;  /* 0x0000000500107c82 */ /* 0x000fe20008000000 */
[----:B------:R-:W-:Y:S01]  /*1370*/  STL [R1+0x70], RZ ;  /* 0x000070ff01007387 */ /* 0x000fe20000100800 */
[----:B---3--:R-:W3:Y:S01]  /*1380*/  LDC R2, c[0x0][0x28c] ;  /* 0x0000a300ff027b82 */ /* 0x008ee20000000800 */
[----:B------:R-:W-:-:S02]  /*1390*/  CS2R R4, SRZ ;  /* 0x0000000000047805 */ /* 0x000fc4000001ff00 */
[----:B------:R-:W-:Y:S01]  /*13a0*/  CS2R R6, SRZ ;  /* 0x0000000000067805 */ /* 0x000fe2000001ff00 */
[----:B------:R-:W-:Y:S01]  /*13b0*/  STL [R1+0x6c], RZ ;  /* 0x00006cff01007387 */ /* 0x000fe20000100800 */
[----:B------:R-:W-:Y:S02]  /*13c0*/  CS2R R8, SRZ ;  /* 0x0000000000087805 */ /* 0x000fe4000001ff00 */
[----:B------:R-:W-:Y:S02]  /*13d0*/  CS2R R10, SRZ ;  /* 0x00000000000a7805 */ /* 0x000fe4000001ff00 */
[----:B------:R-:W-:Y:S01]  /*13e0*/  CS2R R12, SRZ ;  /* 0x00000000000c7805 */ /* 0x000fe2000001ff00 */
[----:B------:R-:W-:Y:S01]  /*13f0*/  STL [R1+0x68], RZ ;  /* 0x000068ff01007387 */ /* 0x000fe20000100800 */
[----:B------:R-:W-:Y:S02]  /*1400*/  CS2R R14, SRZ ;  /* 0x00000000000e7805 */ /* 0x000fe4000001ff00 */
[----:B------:R-:W-:-:S02]  /*1410*/  CS2R R16, SRZ ;  /* 0x0000000000107805 */ /* 0x000fc4000001ff00 */
[----:B0-----:R-:W-:Y:S01]  /*1420*/  CS2R R18, SRZ ;  /* 0x0000000000127805 */ /* 0x001fe2000001ff00 */
[----:B------:R-:W-:Y:S01]  /*1430*/  STL [R1+0x64], RZ ;  /* 0x000064ff01007387 */ /* 0x000fe20000100800 */
[----:B------:R-:W-:Y:S02]  /*1440*/  CS2R R20, SRZ ;  /* 0x0000000000147805 */ /* 0x000fe4000001ff00 */
[----:B------:R-:W-:Y:S02]  /*1450*/  CS2R R22, SRZ ;  /* 0x0000000000167805 */ /* 0x000fe4000001ff00 */
[----:B------:R-:W-:Y:S01]  /*1460*/  CS2R R152, SRZ ;  /* 0x0000000000987805 */ /* 0x000fe2000001ff00 */
[----:B------:R-:W-:Y:S01]  /*1470*/  STL [R1+0x60], RZ ;  /* 0x000060ff01007387 */ /* 0x000fe20000100800 */
[----:B--2---:R-:W-:Y:S01]  /*1480*/  ULEA UR14, UR11, UR14, 0x18 ;  /* 0x0000000e0b0e7291 */ /* 0x004fe2000f8ec03f */
[----:B------:R-:W-:Y:S02]  /*1490*/  CS2R R154, SRZ ;  /* 0x00000000009a7805 */ /* 0x000fe4000001ff00 */
[----:B------:R-:W-:Y:S01]  /*14a0*/  CS2R R156, SRZ ;  /* 0x00000000009c7805 */ /* 0x000fe2000001ff00 */
[----:B------:R-:W-:Y:S01]  /*14b0*/  STL [R1+0x5c], RZ ;  /* 0x00005cff01007387 */ /* 0x000fe20000100800 */
[----:B------:R-:W-:-:S02]  /*14c0*/  CS2R R158, SRZ ;  /* 0x00000000009e7805 */ /* 0x000fc4000001ff00 */
[----:B------:R-:W-:Y:S02]  /*14d0*/  CS2R R160, SRZ ;  /* 0x0000000000a07805 */ /* 0x000fe4000001ff00 */
[----:B------:R-:W-:Y:S02]  /*14e0*/  CS2R R162, SRZ ;  /* 0x0000000000a27805 */ /* 0x000fe4000001ff00 */
[----:B-1----:R-:W-:Y:S01]  /*14f0*/  LOP3.LUT R0, R0, 0x80, RZ, 0xc0, !PT ;  /* 0x0000008000007812 */ /* 0x002fe200078ec0ff */
[----:B------:R-:W-:Y:S01]  /*1500*/  STL [R1+0x58], RZ ;  /* 0x000058ff01007387 */ /* 0x000fe20000100800 */
[----:B---3--:R-:W-:Y:S02]  /*1510*/  ISETP.GE.AND P0, PT, R2, 0x1, PT ;  /* 0x000000010200780c */ /* 0x008fe40003f06270 */
[----:B------:R-:W-:Y:S02]  /*1520*/  CS2R R2, SRZ ;  /* 0x0000000000027805 */ /* 0x000fe4000001ff00 */
[----:B------:R-:W-:Y:S01]  /*1530*/  SHF.R.U32.HI R0, RZ, 0x7, R0 ;  /* 0x00000007ff007819 */ /* 0x000fe20000011600 */
[----:B------:R-:W-:Y:S01]  /*1540*/  STL [R1+0x54], RZ ;  /* 0x000054ff01007387 */ /* 0x000fe20000100800 */
[----:B------:R-:W-:-:S02]  /*1550*/  CS2R R164, SRZ ;  /* 0x0000000000a47805 */ /* 0x000fc4000001ff00 */
[----:B------:R-:W-:Y:S02]  /*1560*/  CS2R R166, SRZ ;  /* 0x0000000000a67805 */ /* 0x000fe4000001ff00 */
[----:B------:R-:W-:Y:S01]  /*1570*/  CS2R R168, SRZ ;  /* 0x0000000000a87805 */ /* 0x000fe2000001ff00 */
[----:B------:R-:W-:Y:S01]  /*1580*/  STL [R1+0x50], RZ ;  /* 0x000050ff01007387 */ /* 0x000fe20000100800 */
[----:B------:R-:W-:Y:S02]  /*1590*/  CS2R R170, SRZ ;  /* 0x0000000000aa7805 */ /* 0x000fe4000001ff00 */
[----:B------:R-:W-:Y:S02]  /*15a0*/  CS2R R172, SRZ ;  /* 0x0000000000ac7805 */ /* 0x000fe4000001ff00 */
[----:B------:R-:W-:Y:S01]  /*15b0*/  CS2R R174, SRZ ;  /* 0x0000000000ae7805 */ /* 0x000fe2000001ff00 */
[----:B------:R-:W0:Y:S01]  /*15c0*/  SHFL.IDX PT, R0, R0, RZ, 0x1f ;  /* 0x00001fff00007589 */ /* 0x000e2200000e0000 */
[----:B------:R-:W-:-:S02]  /*15d0*/  CS2R R176, SRZ ;  /* 0x0000000000b07805 */ /* 0x000fc4000001ff00 */
[----:B------:R-:W-:Y:S02]  /*15e0*/  CS2R R178, SRZ ;  /* 0x0000000000b27805 */ /* 0x000fe4000001ff00 */
[----:B------:R-:W-:Y:S01]  /*15f0*/  CS2R R180, SRZ ;  /* 0x0000000000b47805 */ /* 0x000fe2000001ff00 */
[----:B------:R1:W-:Y:S01]  /*1600*/  STL [R1+0x4c], RZ ;  /* 0x00004cff01007387 */ /* 0x0003e20000100800 */
[----:B------:R-:W-:Y:S02]  /*1610*/  CS2R R182, SRZ ;  /* 0x0000000000b67805 */ /* 0x000fe4000001ff00 */
[----:B------:R-:W-:Y:S02]  /*1620*/  CS2R R184, SRZ ;  /* 0x0000000000b87805 */ /* 0x000fe4000001ff00 */
[----:B------:R-:W-:Y:S01]  /*1630*/  CS2R R186, SRZ ;  /* 0x0000000000ba7805 */ /* 0x000fe2000001ff00 */
[----:B------:R1:W-:Y:S01]  /*1640*/  STL [R1+0x48], RZ ;  /* 0x000048ff01007387 */ /* 0x0003e20000100800 */
        /* <DEDUP_REMOVED lines=14> */
[----:B------:R-:W-:Y:S02]  /*1730*/  CS2R R210, SRZ ;  /* 0x0000000000d27805 */ /* 0x000fe4000001ff00 */
[----:B0-----:R-:W-:Y:S01]  /*1740*/  R2UR UR9, R0 ;  /* 0x00000000000972ca */ /* 0x001fe200000e0000 */
[----:B------:R1:W-:Y:S01]  /*1750*/  STL [R1+0x38], RZ ;  /* 0x000038ff01007387 */ /* 0x0003e20000100800 */
[----:B------:R-:W-:Y:S01]  /*1760*/  IMAD.MOV.U32 R0, RZ, RZ, RZ ;  /* 0x000000ffff007224 */ /* 0x000fe200078e00ff */
[----:B------:R-:W-:-:S02]  /*1770*/  CS2R R212, SRZ ;  /* 0x0000000000d47805 */ /* 0x000fc4000001ff00 */
[----:B------:R-:W-:Y:S01]  /*1780*/  CS2R R214, SRZ ;  /* 0x0000000000d67805 */ /* 0x000fe2000001ff00 */
[----:B------:R1:W-:Y:S01]  /*1790*/  STL [R1+0x34], RZ ;  /* 0x000034ff01007387 */ /* 0x0003e20000100800 */
[----:B------:R-:W-:Y:S02]  /*17a0*/  CS2R R216, SRZ ;  /* 0x0000000000d87805 */ /* 0x000fe4000001ff00 */
[----:B------:R-:W-:Y:S02]  /*17b0*/  CS2R R218, SRZ ;  /* 0x0000000000da7805 */ /* 0x000fe4000001ff00 */
[----:B------:R-:W-:Y:S01]  /*17c0*/  CS2R R220, SRZ ;  /* 0x0000000000dc7805 */ /* 0x000fe2000001ff00 */
[----:B------:R1:W-:Y:S01]  /*17d0*/  STL [R1+0x30], RZ ;  /* 0x000030ff01007387 */ /* 0x0003e20000100800 */
[----:B------:R-:W-:Y:S02]  /*17e0*/  CS2R R222, SRZ ;  /* 0x0000000000de7805 */ /* 0x000fe4000001ff00 */
[----:B------:R-:W-:Y:S01]  /*17f0*/  CS2R R224, SRZ ;  /* 0x0000000000e07805 */ /* 0x000fe2000001ff00 */
[----:B------:R-:W-:Y:S01]  /*1800*/  IMAD.MOV.U32 R226, RZ, RZ, RZ ;  /* 0x000000ffffe27224 */ /* 0x000fe200078e00ff */
[----:B------:R1:W-:Y:S01]  /*1810*/  STL [R1+0x2c], RZ ;  /* 0x00002cff01007387 */ /* 0x0003e20000100800 */
[----:B------:R-:W-:Y:S01]  /*1820*/  ULEA.HI UR10, UR9, UR9, URZ, 0x1 ;  /* 0x00000009090a7291 */ /* 0x000fe2000f8f083f */
[----:B------:R-:W-:Y:S01]  /*1830*/  IMAD.U32 R227, RZ, RZ, UR4 ;  /* 0x00000004ffe37e24 */ /* 0x000fe2000f8e00ff */
[----:B------:R-:W-:Y:S01]  /*1840*/  CS2R R24, SRZ ;  /* 0x0000000000187805 */ /* 0x000fe2000001ff00 */
[----:B------:R1:W-:Y:S01]  /*1850*/  STL [R1+0x28], RZ ;  /* 0x000028ff01007387 */ /* 0x0003e20000100800 */
[----:B------:R-:W-:Y:S01]  /*1860*/  ULOP3.LUT UR10, UR10, 0x1ffffe, URZ, 0xc0, !UPT ;  /* 0x001ffffe0a0a7892 */ /* 0x000fe2000f8ec03f */
[----:B------:R-:W-:-:S02]  /*1870*/  CS2R R26, SRZ ;  /* 0x00000000001a7805 */ /* 0x000fc4000001ff00 */
[----:B------:R-:W-:Y:S01]  /*1880*/  CS2R R28, SRZ ;  /* 0x00000000001c7805 */ /* 0x000fe2000001ff00 */
[----:B------:R1:W-:Y:S01]  /*1890*/  STL [R1+0x24], RZ ;  /* 0x000024ff01007387 */ /* 0x0003e20000100800 */
[----:B------:R-:W-:Y:S01]  /*18a0*/  UIADD3 UR10, UR9, -UR10, URZ ;  /* 0x8000000a090a7290 */ /* 0x000fe2000fffe03f */
[----:B----4-:R-:W-:Y:S02]  /*18b0*/  CS2R R30, SRZ ;  /* 0x00000000001e7805 */ /* 0x010fe4000001ff00 */
[----:B------:R-:W-:Y:S01]  /*18c0*/  CS2R R32, SRZ ;  /* 0x0000000000207805 */ /* 0x000fe2000001ff00 */
[----:B------:R1:W-:Y:S01]  /*18d0*/  STL [R1+0x20], RZ ;  /* 0x000020ff01007387 */ /* 0x0003e20000100800 */
[----:B------:R-:W-:Y:S01]  /*18e0*/  ULEA UR10, UR10, UR14, 0xb ;  /* 0x0000000e0a0a7291 */ /* 0x000fe2000f8e583f */
[----:B------:R-:W-:Y:S02]  /*18f0*/  CS2R R34, SRZ ;  /* 0x0000000000227805 */ /* 0x000fe4000001ff00 */
[----:B------:R-:W-:Y:S01]  /*1900*/  CS2R R36, SRZ ;  /* 0x0000000000247805 */ /* 0x000fe2000001ff00 */
[----:B------:R1:W-:Y:S01]  /*1910*/  STL [R1+0x1c], RZ ;  /* 0x00001cff01007387 */ /* 0x0003e20000100800 */
[----:B------:R-:W-:Y:S01]  /*1920*/  UIADD3 UR10, UR10, 0x100, URZ ;  /* 0x000001000a0a7890 */ /* 0x000fe2000fffe03f */
[----:B------:R-:W-:-:S02]  /*1930*/  CS2R R38, SRZ ;  /* 0x0000000000267805 */ /* 0x000fc4000001ff00 */
[----:B------:R-:W-:Y:S01]  /*1940*/  CS2R R40, SRZ ;  /* 0x0000000000287805 */ /* 0x000fe2000001ff00 */
[----:B------:R1:W-:Y:S01]  /*1950*/  STL [R1+0x18], RZ ;  /* 0x000018ff01007387 */ /* 0x0003e20000100800 */
[----:B------:R-:W-:Y:S01]  /*1960*/  USHF.R.U32.HI UR10, URZ, 0x4, UR10 ;  /* 0x000000043f0a7899 */ /* 0x000fe2000801160a */
[----:B------:R-:W-:Y:S02]  /*1970*/  CS2R R42, SRZ ;  /* 0x00000000002a7805 */ /* 0x000fe4000001ff00 */
[----:B------:R-:W-:Y:S01]  /*1980*/  CS2R R44, SRZ ;  /* 0x00000000002c7805 */ /* 0x000fe2000001ff00 */
[----:B------:R1:W-:Y:S01]  /*1990*/  STL [R1+0x14], RZ ;  /* 0x000014ff01007387 */ /* 0x0003e20000100800 */
[----:B------:R-:W-:Y:S01]  /*19a0*/  ULOP3.LUT UR15, UR10, 0x3fff, URZ, 0xc0, !UPT ;  /* 0x00003fff0a0f7892 */ /* 0x000fe2000f8ec03f */
        /* <DEDUP_REMOVED lines=18> */
[----:B------:R1:W-:Y:S01]  /*1ad0*/  STL [R1], RZ ;  /* 0x000000ff01007387 */ /* 0x0003e20000100800 */
[----:B------:R-:W-:-:S02]  /*1ae0*/  CS2R R74, SRZ ;  /* 0x00000000004a7805 */ /* 0x000fc4000001ff00 */
[----:B------:R-:W-:Y:S02]  /*1af0*/  CS2R R76, SRZ ;  /* 0x00000000004c7805 */ /* 0x000fe4000001ff00 */
[----:B------:R-:W-:Y:S02]  /*1b00*/  CS2R R78, SRZ ;  /* 0x00000000004e7805 */ /* 0x000fe4000001ff00 */
[----:B------:R-:W-:Y:S02]  /*1b10*/  CS2R R80, SRZ ;  /* 0x0000000000507805 */ /* 0x000fe4000001ff00 */
[----:B------:R-:W-:Y:S02]  /*1b20*/  CS2R R82, SRZ ;  /* 0x0000000000527805 */ /* 0x000fe4000001ff00 */
[----:B------:R-:W-:Y:S02]  /*1b30*/  CS2R R84, SRZ ;  /* 0x0000000000547805 */ /* 0x000fe4000001ff00 */
        /* <DEDUP_REMOVED lines=32> */
[----:B------:R-:W-:Y:S01]  /*1d40*/  CS2R R150, SRZ ;  /* 0x0000000000967805 */ /* 0x000fe2000001ff00 */
[----:B-1----:R-:W-:Y:S06]  /*1d50*/  @!P0 BRA `(.L_x_17) ;  /* 0x0000001000548947 */ /* 0x002fec0003800000 */
[----:B------:R-:W-:-:S06]  /*1d60*/  UISETP.NE.AND UP0, UPT, UR22, 0x3, UPT ;  /* 0x000000031600788c */ /* 0x000fcc000bf05270 */
[----:B------:R-:W-:-:S13]  /*1d70*/  PLOP3.LUT P1, PT, PT, PT, UP0, 0x80, 0x0 ;  /* 0x000000000000781c */ /* 0x000fda0003f2f008 */
[----:B------:R-:W-:Y:S05]  /*1d80*/  @!P1 BRA `(.L_x_18) ;  /* 0x0000000000049947 */ /* 0x000fea0003800000 */
[----:B------:R-:W-:Y:S01]  /*1d90*/  BPT.TRAP 0x1 ;  /* 0x000000040000795c */ /* 0x000fe20000300000 */
.L_x_18:
[----:B------:R-:W-:Y:S01]  /*1da0*/  ULEA UR6, UR5, UR14, 0x3 ;  /* 0x0000000e05067291 */ /* 0x000fe2000f8e183f */
[----:B------:R-:W-:-:S05]  /*1db0*/  IMAD.U32 R0, RZ, RZ, UR4 ;  /* 0x00000004ff007e24 */ /* 0x000fca000f8e00ff */
[----:B------:R-:W-:-:S04]  /*1dc0*/  SHF.L.U32 R0, R0, 0x1f, RZ ;  /* 0x0000001f00007819 */ /* 0x000fc800000006ff */
[----:B------:R0:W1:Y:S01]  /*1dd0*/  SYNCS.PHASECHK.TRANS64.TRYWAIT P0, [UR6], R0 ;  /* 0x00000000ff0075a7 */ /* 0x0000620008000146 */
[----:B------:R-:W-:Y:S05]  /*1de0*/  @!P1 BRA `(.L_x_19) ;  /* 0x0000000000049947 */ /* 0x000fea0003800000 */
[----:B------:R-:W-:Y:S01]  /*1df0*/  BPT.TRAP 0x1 ;  /* 0x000000040000795c */ /* 0x000fe20000300000 */
.L_x_19:
[----:B-1----:R-:W-:Y:S05]  /*1e00*/  @P0 BRA `(.L_x_20) ;  /* 0x0000000000080947 */ /* 0x002fea0003800000 */
[----:B------:R-:W1:Y:S02]  /*1e10*/  SYNCS.PHASECHK.TRANS64.TRYWAIT P0, [UR6], R0 ;  /* 0x00000000ff0075a7 */ /* 0x000e640008000146 */
[----:B-1----:R-:W-:Y:S05]  /*1e20*/  @!P0 BRA `(.L_x_21) ;  /* 0x000000e400388947 */ /* 0x002fea0003800000 */
.L_x_20:
[----:B------:R2:W-:Y:S01]  /*1e30*/  STL [R1+0x74], RZ ;  /* 0x000074ff01007387 */ /* 0x0005e20000100800 */
[----:B------:R-:W-:Y:S01]  /*1e40*/  UIADD3 UR6, UR14, 0x4100, URZ ;  /* 0x000041000e067890 */ /* 0x000fe2000fffe03f */
[----:B------:R-:W-:Y:S01]  /*1e50*/  WARPGROUP.ARRIVE ;  /* 0x00000000000079c5 */ /* 0x000fe20000000000 */
[----:B------:R-:W-:Y:S01]  /*1e60*/  ULDC UR7, c[0x0][0x50c] ;  /* 0x0001430000077ab9 */ /* 0x000fe20000000800 */
[----:B------:R2:W-:Y:S01]  /*1e70*/  STL [R1+0x70], RZ ;  /* 0x000070ff01007387 */ /* 0x0005e20000100800 */
[----:B------:R-:W-:Y:S01]  /*1e80*/  UISETP.NE.AND UP0, UPT, UR7, 0x1, UPT ;  /* 0x000000010700788c */ /* 0x000fe2000bf05270 */
[----:B01----:R-:W-:Y:S01]  /*1e90*/  IMAD.MOV.U32 R0, RZ, RZ, RZ ;  /* 0x000000ffff007224 */ /* 0x003fe200078e00ff */
[----:B------:R-:W-:Y:S01]  /*1ea0*/  USHF.R.U32.HI UR6, URZ, 0x4, UR6 ;  /* 0x000000043f067899 */ /* 0x000fe20008011606 */
[----:B------:R2:W-:Y:S01]  /*1eb0*/  STL [R1+0x6c], RZ ;  /* 0x00006cff01007387 */ /* 0x0005e20000100800 */
[----:B------:R-:W-:Y:S01]  /*1ec0*/  USEL UR7, URZ, 0x1, UP0 ;  /* 0x000000013f077887 */ /* 0x000fe20008000000 */
[----:B------:R-:W-:Y:S01]  /*1ed0*/  CS2R R2, SRZ ;  /* 0x0000000000027805 */ /* 0x000fe2000001ff00 */
[----:B------:R-:W-:Y:S01]  /*1ee0*/  ULOP3.LUT UR6, UR6, 0x3fff, URZ, 0xc0, !UPT ;  /* 0x00003fff06067892 */ /* 0x000fe2000f8ec03f */
[----:B------:R2:W-:Y:S01]  /*1ef0*/  STL [R1+0x68], RZ ;  /* 0x000068ff01007387 */ /* 0x0005e20000100800 */
[----:B------:R-:W-:Y:S01]  /*1f00*/  ULOP3.LUT UR8, UR15, 0x10000, URZ, 0xfc, !UPT ;  /* 0x000100000f087892 */ /* 0x000fe2000f8efc3f */
[----:B------:R-:W-:Y:S01]  /*1f10*/  CS2R R4, SRZ ;  /* 0x0000000000047805 */ /* 0x000fe2000001ff00 */
[----:B------:R-:W-:Y:S01]  /*1f20*/  ULOP3.LUT UR6, UR6, 0x10000, URZ, 0xfc, !UPT ;  /* 0x0001000006067892 */ /* 0x000fe2000f8efc3f */
[----:B------:R2:W-:Y:S01]  /*1f30*/  STL [R1+0x64], RZ ;  /* 0x000064ff01007387 */ /* 0x0005e20000100800 */
[----:B------:R-:W-:Y:S01]  /*1f40*/  ISETP.NE.AND P0, PT, RZ, UR7, PT ;  /* 0x00000007ff007c0c */ /* 0x000fe2000bf05270 */
[----:B------:R-:W-:Y:S01]  /*1f50*/  ULEA UR8, UR5, UR8, 0x8 ;  /* 0x0000000805087291 */ /* 0x000fe2000f8e403f */
[----:B------:R-:W-:Y:S01]  /*1f60*/  CS2R R6, SRZ ;  /* 0x0000000000067805 */ /* 0x000fe2000001ff00 */
[----:B------:R2:W-:Y:S01]  /*1f70*/  STL [R1+0x60], RZ ;  /* 0x000060ff01007387 */ /* 0x0005e20000100800 */
[----:B------:R-:W-:Y:S01]  /*1f80*/  ULEA UR10, UR5, UR6, 0x9 ;  /* 0x00000006050a7291 */ /* 0x000fe2000f8e483f */
[----:B------:R-:W-:Y:S01]  /*1f90*/  CS2R R8, SRZ ;  /* 0x0000000000087805 */ /* 0x000fe2000001ff00 */
[----:B------:R-:W-:Y:S01]  /*1fa0*/  UMOV UR9, 0xc0000010 ;  /* 0xc000001000097882 */ /* 0x000fe20000000000 */
[----:B------:R2:W-:Y:S01]  /*1fb0*/  STL [R1+0x5c], RZ ;  /* 0x00005cff01007387 */ /* 0x0005e20000100800 */
[----:B------:R-:W-:Y:S01]  /*1fc0*/  UMOV UR11, 0xc0000010 ;  /* 0xc0000010000b7882 */ /* 0x000fe20000000000 */
[----:B------:R-:W-:Y:S01]  /*1fd0*/  UMOV UR6, 0x1 ;  /* 0x0000000100067882 */ /* 0x000fe20000000000 */
[----:B------:R-:W-:Y:S01]  /*1fe0*/  CS2R R10, SRZ ;  /* 0x00000000000a7805 */ /* 0x000fe2000001ff00 */
[----:B------:R2:W-:Y:S01]  /*1ff0*/  STL [R1+0x58], RZ ;  /* 0x000058ff01007387 */ /* 0x0005e20000100800 */
[----:B------:R-:W-:Y:S01]  /*2000*/  CS2R R12, SRZ ;  /* 0x00000000000c7805 */ /* 0x000fe2000001ff00 */
[----:B------:R-:W-:Y:S01]  /*2010*/  QGMMA.64x256x32.F32.E5M2.E5M2 R24, gdesc[UR8], RZ, !UPT, gsb0 ;  /* 0x03e00000081879f3 */ /* 0x000fe2000c0038ff */
        /* <DEDUP_REMOVED lines=55> */
[----:B------:R-:W-:Y:S01]  /*2390*/  CS2R R224, SRZ ;  /* 0x0000000000e07805 */ /* 0x000fe2000001ff00 */
[----:B------:R-:W-:Y:S01]  /*23a0*/  IMAD.MOV.U32 R226, RZ, RZ, RZ ;  /* 0x000000ffffe27224 */ /* 0x000fe200078e00ff */
[----:B------:R2:W-:Y:S04]  /*23b0*/  STL [R1+0x1c], RZ ;  /* 0x00001cff01007387 */ /* 0x0005e80000100800 */
[----:B------:R2:W-:Y:S04]  /*23c0*/  STL [R1+0x18], RZ ;  /* 0x000018ff01007387 */ /* 0x0005e80000100800 */
[----:B------:R2:W-:Y:S04]  /*23d0*/  STL [R1+0x14], RZ ;  /* 0x000014ff01007387 */ /* 0x0005e80000100800 */
[----:B------:R2:W-:Y:S04]  /*23e0*/  STL [R1+0x10], RZ ;  /* 0x000010ff01007387 */ /* 0x0005e80000100800 */
[----:B------:R2:W-:Y:S04]  /*23f0*/  STL [R1+0xc], RZ ;  /* 0x00000cff01007387 */ /* 0x0005e80000100800 */
[----:B------:R2:W-:Y:S04]  /*2400*/  STL [R1+0x8], RZ ;  /* 0x000008ff01007387 */ /* 0x0005e80000100800 */
[----:B------:R2:W-:Y:S04]  /*2410*/  STL [R1+0x4], RZ ;  /* 0x000004ff01007387 */ /* 0x0005e80000100800 */
[----:B------:R2:W-:Y:S01]  /*2420*/  STL [R1], RZ ;  /* 0x000000ff01007387 */ /* 0x0005e20000100800 */
[----:B------:R-:W-:Y:S05]  /*2430*/  @!P0 BRA `(.L_x_22) ;  /* 0x0000000800808947 */ /* 0x000fea0003800000 */
[----:B------:R-:W-:Y:S02]  /*2440*/  WARPGROUP.DEPBAR.LE gsb0, 0x0 ;  /* 0x00008000000079c5 */ /* 0x000fe40000010000 */
[----:B------:R-:W-:-:S01]  /*2450*/  FADD R227, RZ, R122 ;  /* 0x0000007affe37221 */ /* 0x000fc20000000000 */
[----:B------:R-:W-:Y:S01]  /*2460*/  FADD R226, RZ, R24 ;  /* 0x00000018ffe27221 */ /* 0x000fe20000000000 */
[----:B------:R-:W-:-:S01]  /*2470*/  FADD R225, RZ, R25 ;  /* 0x00000019ffe17221 */ /* 0x000fc20000000000 */
[----:B------:R-:W-:Y:S01]  /*2480*/  FADD R224, RZ, R26 ;  /* 0x0000001affe07221 */ /* 0x000fe20000000000 */
[----:B------:R-:W-:-:S01]  /*2490*/  FADD R223, RZ, R27 ;  /* 0x0000001bffdf7221 */ /* 0x000fc20000000000 */
[----:B------:R0:W-:Y:S01]  /*24a0*/  STL [R1], R227 ;  /* 0x000000e301007387 */ /* 0x0001e20000100800 */
[----:B------:R-:W-:-:S01]  /*24b0*/  FADD R222, RZ, R28 ;  /* 0x0000001cffde7221 */ /* 0x000fc20000000000 */
[----:B------:R-:W-:Y:S01]  /*24c0*/  FADD R221, RZ, R29 ;  /* 0x0000001dffdd7221 */ /* 0x000fe20000000000 */
[----:B------:R-:W-:-:S01]  /*24d0*/  FADD R220, RZ, R30 ;  /* 0x0000001effdc7221 */ /* 0x000fc20000000000 */
[----:B------:R-:W-:Y:S01]  /*24e0*/  FADD R219, RZ, R31 ;  /* 0x0000001fffdb7221 */ /* 0x000fe20000000000 */
[----:B------:R-:W-:-:S01]  /*24f0*/  FADD R218, RZ, R32 ;  /* 0x00000020ffda7221 */ /* 0x000fc20000000000 */
[----:B------:R-:W-:Y:S01]  /*2500*/  FADD R217, RZ, R33 ;  /* 0x00000021ffd97221 */ /* 0x000fe20000000000 */
[----:B------:R-:W-:-:S01]  /*2510*/  FADD R216, RZ, R34 ;  /* 0x00000022ffd87221 */ /* 0x000fc20000000000 */
[----:B------:R-:W-:Y:S01]  /*2520*/  FADD R215, RZ, R35 ;  /* 0x00000023ffd77221 */ /* 0x000fe20000000000 */
[----:B------:R-:W-:-:S01]  /*2530*/  FADD R214, RZ, R36 ;  /* 0x00000024ffd67221 */ /* 0x000fc20000000000 */
[----:B0-----:R-:W-:Y:S01]  /*2540*/  FADD R227, RZ, R123 ;  /* 0x0000007bffe37221 */ /* 0x001fe20000000000 */
[----:B------:R-:W-:-:S01]  /*2550*/  FADD R213, RZ, R37 ;  /* 0x00000025ffd57221 */ /* 0x000fc20000000000 */
[----:B------:R-:W-:Y:S01]  /*2560*/  FADD R212, RZ, R38 ;  /* 0x00000026ffd47221 */ /* 0x000fe20000000000 */
[----:B------:R-:W-:-:S01]  /*2570*/  FADD R211, RZ, R39 ;  /* 0x00000027ffd37221 */ /* 0x000fc20000000000 */
[----:B------:R-:W-:Y:S01]  /*2580*/  FADD R210, RZ, R40 ;  /* 0x00000028ffd27221 */ /* 0x000fe20000000000 */
[----:B------:R0:W-:Y:S01]  /*2590*/  STL [R1+0x4], R227 ;  /* 0x000004e301007387 */ /* 0x0001e20000100800 */
        /* <DEDUP_REMOVED lines=93> */
[----:B------:R-:W-:Y:S01]  /*2b70*/  UMOV UR6, URZ ;  /* 0x0000003f00067c82 */ /* 0x000fe20008000000 */
[----:B0-----:R-:W-:-:S05]  /*2b80*/  FADD R227, RZ, R130 ;  /* 0x00000082ffe37221 */ /* 0x001fca0000000000 */
[----:B------:R0:W-:Y:S02]  /*2b90*/  STL [R1+0x20], R227 ;  /* 0x000020e301007387 */ /* 0x0001e40000100800 */
        /* <DEDUP_REMOVED lines=42> */
.L_x_22:
[----:B------:R-:W-:-:S04]  /*2e40*/  UIADD3 UR16, UR5, 0x1, URZ ;  /* 0x0000000105107890 */ /* 0x000fc8000fffe03f */
[----:B------:R-:W-:-:S04]  /*2e50*/  UISETP.NE.AND UP0, UPT, UR16, 0x4, UPT ;  /* 0x000000041000788c */ /* 0x000fc8000bf05270 */
[----:B------:R-:W-:Y:S02]  /*2e60*/  USEL UR8, URZ, 0x1, UP0 ;  /* 0x000000013f087887 */ /* 0x000fe40008000000 */
[----:B------:R-:W-:Y:S02]  /*2e70*/  USEL UR16, UR16, URZ, UP0 ;  /* 0x0000003f10107287 */ /* 0x000fe40008000000 */
[----:B------:R-:W-:-:S06]  /*2e80*/  ULOP3.LUT UR8, UR4, UR8, URZ, 0x3c, !UPT ;  /* 0x0000000804087292 */ /* 0x000fcc000f8e3c3f */
[----:B0-----:R-:W-:Y:S01]  /*2e90*/  IMAD.U32 R227, RZ, RZ, UR8 ;  /* 0x00000008ffe37e24 */ /* 0x001fe2000f8e00ff */
[----:B------:R-:W-:-:S06]  /*2ea0*/  UMOV UR8, 0x1 ;  /* 0x0000000100087882 */ /* 0x000fcc0000000000 */
.L_x_17:
[----:B------:R-:W-:-:S04]  /*2eb0*/  UISETP.LT.AND UP0, UPT, UR12, 0x1, UPT ;  /* 0x000000010c00788c */ /* 0x000fc8000bf01270 */
[----:B------:R-:W-:-:S04]  /*2ec0*/  USEL UR9, UR12, 0x1, UP0 ;  /* 0x000000010c097887 */ /* 0x000fc80008000000 */
[----:B------:R-:W-:-:S04]  /*2ed0*/  UIADD3 UR9, UR12, -UR9, URZ ;  /* 0x800000090c097290 */ /* 0x000fc8000fffe03f */
[----:B------:R-:W-:-:S06]  /*2ee0*/  UISETP.GE.AND UP0, UPT, UR9, 0x1, UPT ;  /* 0x000000010900788c */ /* 0x000fcc000bf06270 */
[----:B------:R-:W-:-:S13]  /*2ef0*/  PLOP3.LUT P0, PT, PT, PT, UP0, 0x80, 0x0 ;  /* 0x000000000000781c */ /* 0x000fda0003f0f008 */
[----:B------:R-:W-:Y:S05]  /*2f00*/  @!P0 BRA `(.L_x_23) ;  /* 0x0000001000908947 */ /* 0x000fea0003800000 */
[----:B------:R-:W-:Y:S01]  /*2f10*/  IMAD.U32 R228, RZ, RZ, UR9 ;  /* 0x00000009ffe47e24 */ /* 0x000fe2000f8e00ff */
[----:B------:R-:W-:Y:S01]  /*2f20*/  UMOV UR17, UR5 ;  /* 0x0000000500117c82 */ /* 0x000fe20008000000 */
[----:B------:R-:W-:-:S05]  /*2f30*/  ULDC UR24, c[0x0][0x50c] ;  /* 0x0001430000187ab9 */ /* 0x000fca0000000800 */
.L_x_31:
[----:B------:R-:W-:-:S06]  /*2f40*/  UISETP.NE.AND UP0, UPT, UR22, 0x3, UPT ;  /* 0x000000031600788c */ /* 0x000fcc000bf05270 */
[----:B------:R-:W-:-:S13]  /*2f50*/  PLOP3.LUT P1, PT, PT, PT, UP0, 0x80, 0x0 ;  /* 0x000000000000781c */ /* 0x000fda0003f2f008 */
[----:B-1---5:R-:W-:Y:S05]  /*2f60*/  @!P1 BRA `(.L_x_24) ;  /* 0x0000000000049947 */ /* 0x022fea0003800000 */
[----:B------:R-:W-:Y:S01]  /*2f70*/  BPT.TRAP 0x1 ;  /* 0x000000040000795c */ /* 0x000fe20000300000 */
.L_x_24:
[----:B------:R-:W0:Y:S01]  /*2f80*/  S2UR UR9, SR_CgaCtaId ;  /* 0x00000000000979c3 */ /* 0x000e220000008800 */
[----:B------:R-:W-:Y:S01]  /*2f90*/  UMOV UR14, 0x400 ;  /* 0x00000400000e7882 */ /* 0x000fe20000000000 */
[----:B------:R-:W-:Y:S01]  /*2fa0*/  SHF.L.U32 R229, R227, 0x1f, RZ ;  /* 0x0000001fe3e57819 */ /* 0x000fe200000006ff */
[----:B0-----:R-:W-:-:S04]  /*2fb0*/  ULEA UR14, UR9, UR14, 0x18 ;  /* 0x0000000e090e7291 */ /* 0x001fc8000f8ec03f */
[----:B------:R-:W-:-:S09]  /*2fc0*/  ULEA UR9, UR16, UR14, 0x3 ;  /* 0x0000000e10097291 */ /* 0x000fd2000f8e183f */
[----:B------:R0:W1:Y:S01]  /*2fd0*/  SYNCS.PHASECHK.TRANS64.TRYWAIT P0, [UR9], R229 ;  /* 0x000000e5ff0075a7 */ /* 0x0000620008000149 */
[----:B------:R-:W-:Y:S05]  /*2fe0*/  @!P1 BRA `(.L_x_25) ;  /* 0x0000000000049947 */ /* 0x000fea0003800000 */
[----:B------:R-:W-:Y:S01]  /*2ff0*/  BPT.TRAP 0x1 ;  /* 0x000000040000795c */ /* 0x000fe20000300000 */
.L_x_25:
[----:B-1----:R-:W-:Y:S05]  /*3000*/  @P0 BRA `(.L_x_26) ;  /* 0x0000000000080947 */ /* 0x002fea0003800000 */
[----:B------:R-:W1:Y:S02]  /*3010*/  SYNCS.PHASECHK.TRANS64.TRYWAIT P0, [UR9], R229 ;  /* 0x000000e5ff0075a7 */ /* 0x000e640008000149 */
[----:B-1----:R-:W-:Y:S05]  /*3020*/  @!P0 BRA `(.L_x_27) ;  /* 0x000000d000d08947 */ /* 0x002fea0003800000 */
.L_x_26:
[----:B------:R-:W-:Y:S01]  /*3030*/  UIADD3 UR9, UR14, 0x4100, URZ ;  /* 0x000041000e097890 */ /* 0x000fe2000fffe03f */
[----:B------:R-:W-:Y:S01]  /*3040*/  WARPGROUP.ARRIVE ;  /* 0x00000000000079c5 */ /* 0x000fe20000000000 */
[----:B------:R-:W-:Y:S02]  /*3050*/  UISETP.NE.AND UP0, UPT, UR7, URZ, UPT ;  /* 0x0000003f0700728c */ /* 0x000fe4000bf05270 */
[----:B------:R-:W-:Y:S02]  /*3060*/  USHF.R.U32.HI UR9, URZ, 0x4, UR9 ;  /* 0x000000043f097899 */ /* 0x000fe40008011609 */
[----:B------:R-:W-:Y:S02]  /*3070*/  USEL UR8, UR8, URZ, !UP0 ;  /* 0x0000003f08087287 */ /* 0x000fe4000c000000 */
[----:B------:R-:W-:Y:S02]  /*3080*/  ULOP3.LUT UR9, UR9, 0x3fff, URZ, 0xc0, !UPT ;  /* 0x00003fff09097892 */ /* 0x000fe4000f8ec03f */
[----:B------:R-:W-:-:S02]  /*3090*/  ULOP3.LUT UR7, UR15, 0x10000, URZ, 0xfc, !UPT ;  /* 0x000100000f077892 */ /* 0x000fc4000f8efc3f */
[----:B------:R-:W-:Y:S02]  /*30a0*/  ULOP3.LUT UR9, UR9, 0x10000, URZ, 0xfc, !UPT ;  /* 0x0001000009097892 */ /* 0x000fe4000f8efc3f */
[----:B------:R-:W-:Y:S02]  /*30b0*/  UISETP.NE.U32.AND UP0, UPT, UR8, URZ, UPT ;  /* 0x0000003f0800728c */ /* 0x000fe4000bf05070 */
[----:B------:R-:W-:Y:S02]  /*30c0*/  ULEA UR8, UR16, UR7, 0x8 ;  /* 0x0000000710087291 */ /* 0x000fe4000f8e403f */
[----:B------:R-:W-:Y:S01]  /*30d0*/  ULEA UR10, UR16, UR9, 0x9 ;  /* 0x00000009100a7291 */ /* 0x000fe2000f8e483f */
[----:B------:R-:W-:Y:S02]  /*30e0*/  UMOV UR11, 0xc0000010 ;  /* 0xc0000010000b7882 */ /* 0x000fe40000000000 */
[----:B------:R-:W-:Y:S01]  /*30f0*/  UMOV UR9, 0xc0000010 ;  /* 0xc000001000097882 */ /* 0x000fe20000000000 */
[----:B------:R-:W-:-:S05]  /*3100*/  UIADD3 UR6, UR6, 0x1, URZ ;  /* 0x0000000106067890 */ /* 0x000fca000fffe03f */
[----:B------:R-:W-:Y:S01]  /*3110*/  QGMMA.64x256x32.F32.E5M2.E5M2 R24, gdesc[UR8], R24, UP0, gsb0 ;  /* 0x03e00000081879f3 */ /* 0x000fe2000b803818 */
[----:B------:R-:W-:-:S04]  /*3120*/  UISETP.NE.AND UP0, UPT, UR6, UR24, UPT ;  /* 0x000000180600728c */ /* 0x000fc8000bf05270 */
[----:B------:R-:W-:-:S06]  /*3130*/  USEL UR7, URZ, 0x1, UP0 ;  /* 0x000000013f077887 */ /* 0x000fcc0008000000 */
[----:B------:R-:W-:Y:S01]  /*3140*/  ISETP.NE.AND P0, PT, RZ, UR7, PT ;  /* 0x00000007ff007c0c */ /* 0x000fe2000bf05270 */
[----:B------:R-:W-:-:S12]  /*3150*/  WARPGROUP.DEPBAR.LE gsb0, 0x1 ;  /* 0x00008000000079c5 */ /* 0x000fd80000010100 */
[----:B------:R-:W-:Y:S05]  /*3160*/  @!P0 BRA `(.L_x_28) ;  /* 0x0000000c00808947 */ /* 0x000fea0003800000 */
[----:B------:R-:W-:Y:S02]  /*3170*/  WARPGROUP.DEPBAR.LE gsb0, 0x0 ;  /* 0x00008000000079c5 */ /* 0x000fe40000010000 */
[----:B------:R-:W-:-:S01]  /*3180*/  FADD R226, R24, R226 ;  /* 0x000000e218e27221 */ /* 0x000fc20000000000 */
[----:B------:R-:W-:Y:S01]  /*3190*/  FADD R225, R25, R225 ;  /* 0x000000e119e17221 */ /* 0x000fe20000000000 */
[----:B------:R1:W-:Y:S01]  /*31a0*/  STL [R1+0x90], R227 ;  /* 0x000090e301007387 */ /* 0x0003e20000100800 */
[----:B------:R-:W-:-:S01]  /*31b0*/  FADD R224, R26, R224 ;  /* 0x000000e01ae07221 */ /* 0x000fc20000000000 */
[----:B------:R-:W-:Y:S01]  /*31c0*/  FADD R223, R27, R223 ;  /* 0x000000df1bdf7221 */ /* 0x000fe20000000000 */
[----:B------:R-:W-:-:S01]  /*31d0*/  FADD R222, R28, R222 ;  /* 0x000000de1cde7221 */ /* 0x000fc20000000000 */
[----:B------:R-:W-:Y:S01]  /*31e0*/  FADD R221, R29, R221 ;  /* 0x000000dd1ddd7221 */ /* 0x000fe20000000000 */
[----:B-1----:R-:W3:Y:S04]  /*31f0*/  LDL.LU R227, [R1+0x30] ;  /* 0x0000300001e37983 */ /* 0x002ee80000300800 */
[----:B------:R1:W-:Y:S01]  /*3200*/  STL [R1+0x94], R226 ;  /* 0x000094e201007387 */ /* 0x0003e20000100800 */
[----:B------:R-:W-:-:S01]  /*3210*/  FADD R220, R30, R220 ;  /* 0x000000dc1edc7221 */ /* 0x000fc20000000000 */
[----:B------:R-:W-:-:S02]  /*3220*/  FADD R219, R31, R219 ;  /* 0x000000db1fdb7221 */ /* 0x000fc40000000000 */
[----:B-1----:R-:W4:Y:S04]  /*3230*/  LDL.LU R226, [R1+0x2c] ;  /* 0x00002c0001e27983 */ /* 0x002f280000300800 */
[----:B------:R1:W-:Y:S01]  /*3240*/  STL [R1+0x98], R225 ;  /* 0x000098e101007387 */ /* 0x0003e20000100800 */
[----:B------:R-:W-:-:S03]  /*3250*/  FADD R218, R32, R218 ;  /* 0x000000da20da7221 */ /* 0x000fc60000000000 */
[----:B-1----:R-:W2:Y:S04]  /*3260*/  LDL.LU R225, [R1+0x28] ;  /* 0x0000280001e17983 */ /* 0x002ea80000300800 */
        /* <DEDUP_REMOVED lines=9> */
[----:B------:R1:W-:Y:S04]  /*3300*/  STL [R1+0xa8], R221 ;  /* 0x0000a8dd01007387 */ /* 0x0003e80000100800 */
        /* <DEDUP_REMOVED lines=12> */
[----:B-1----:R-:W2:Y:S01]  /*33d0*/  LDL.LU R215, [R1] ;  /* 0x0000000001d77983 */ /* 0x002ea20000300800 */
[----:B------:R-:W-:-:S01]  /*33e0*/  FADD R214, R36, R214 ;  /* 0x000000d624d67221 */ /* 0x000fc20000000000 */
[----:B------:R-:W-:Y:S01]  /*33f0*/  FADD R213, R37, R213 ;  /* 0x000000d525d57221 */ /* 0x000fe20000000000 */
[----:B------:R-:W-:-:S01]  /*3400*/  FADD R212, R38, R212 ;  /* 0x000000d426d47221 */ /* 0x000fc20000000000 */
[----:B------:R-:W-:Y:S01]  /*3410*/  FADD R211, R39, R211 ;  /* 0x000000d327d37221 */ /* 0x000fe20000000000 */
[----:B------:R-:W-:-:S01]  /*3420*/  FADD R210, R40, R210 ;  /* 0x000000d228d27221 */ /* 0x000fc20000000000 */
[----:B------:R-:W-:Y:S01]  /*3430*/  STL [R1+0xc4], R214 ;  /* 0x0000c4d601007387 */ /* 0x000fe20000100800 */
        /* <DEDUP_REMOVED lines=11> */
[----:B------:R1:W-:Y:S01]  /*34f0*/  STL [R1+0xd0], R211 ;  /* 0x0000d0d301007387 */ /* 0x0003e20000100800 */
[----:B------:R-:W-:-:S01]  /*3500*/  FADD R200, R50, R200 ;  /* 0x000000c832c87221 */ /* 0x000fc20000000000 */
[----:B------:R-:W-:Y:S01]  /*3510*/  FADD R199, R51, R199 ;  /* 0x000000c733c77221 */ /* 0x000fe20000000000 */
        /* <DEDUP_REMOVED lines=69> */
[----:B-----5:R-:W-:Y:S01]  /*3970*/  FADD R0, R121, R0 ;  /* 0x0000000079007221 */ /* 0x020fe20000000000 */
[----:B---3--:R-:W-:-:S01]  /*3980*/  FADD R227, R134, R227 ;  /* 0x000000e386e37221 */ /* 0x008fc20000000000 */
[----:B----4-:R-:W-:Y:S01]  /*3990*/  FADD R226, R133, R226 ;  /* 0x000000e285e27221 */ /* 0x010fe20000000000 */
[----:B--2---:R-:W-:-:S01]  /*39a0*/  FADD R225, R132, R225 ;  /* 0x000000e184e17221 */ /* 0x004fc20000000000 */
        /* <DEDUP_REMOVED lines=9> */
[----:B------:R-:W-:-:S05]  /*3a40*/  FADD R215, R122, R215 ;  /* 0x000000d77ad77221 */ /* 0x000fca0000000000 */
[----:B------:R2:W-:Y:S04]  /*3a50*/  STL [R1], R215 ;  /* 0x000000d701007387 */ /* 0x0005e80000100800 */
[----:B------:R3:W-:Y:S04]  /*3a60*/  STL [R1+0x4], R216 ;  /* 0x000004d801007387 */ /* 0x0007e80000100800 */
        /* <DEDUP_REMOVED lines=8> */
[----:B-1----:R-:W4:Y:S04]  /*3af0*/  LDL.LU R211, [R1+0x34] ;  /* 0x0000340001d37983 */ /* 0x002f280000300800 */
[----:B------:R1:W-:Y:S04]  /*3b00*/  STL [R1+0x28], R225 ;  /* 0x000028e101007387 */ /* 0x0003e80000100800 */
[----:B------:R-:W4:Y:S04]  /*3b10*/  LDL.LU R212, [R1+0x38] ;  /* 0x0000380001d47983 */ /* 0x000f280000300800 */
[----:B------:R1:W-:Y:S04]  /*3b20*/  STL [R1+0x2c], R226 ;  /* 0x00002ce201007387 */ /* 0x0003e80000100800 */
[----:B------:R-:W4:Y:S04]  /*3b30*/  LDL.LU R213, [R1+0x3c] ;  /* 0x00003c0001d57983 */ /* 0x000f280000300800 */
[----:B------:R1:W-:Y:S04]  /*3b40*/  STL [R1+0x30], R227 ;  /* 0x000030e301007387 */ /* 0x0003e80000100800 */
[----:B------:R-:W4:Y:S04]  /*3b50*/  LDL.LU R214, [R1+0x40] ;  /* 0x0000400001d67983 */ /* 0x000f280000300800 */
[----:B--2---:R-:W2:Y:S04]  /*3b60*/  LDL.LU R215, [R1+0x44] ;  /* 0x0000440001d77983 */ /* 0x004ea80000300800 */
[----:B---3--:R-:W3:Y:S04]  /*3b70*/  LDL.LU R216, [R1+0x48] ;  /* 0x0000480001d87983 */ /* 0x008ee80000300800 */
[----:B----4-:R-:W4:Y:S04]  /*3b80*/  LDL.LU R217, [R1+0x4c] ;  /* 0x00004c0001d97983 */ /* 0x010f280000300800 */
[----:B0-----:R-:W4:Y:S04]  /*3b90*/  LDL.LU R218, [R1+0x50] ;  /* 0x0000500001da7983 */ /* 0x001f280000300800 */
[----:B------:R-:W4:Y:S04]  /*3ba0*/  LDL.LU R219, [R1+0x54] ;  /* 0x0000540001db7983 */ /* 0x000f280000300800 */
[----:B------:R-:W4:Y:S04]  /*3bb0*/  LDL.LU R220, [R1+0x58] ;  /* 0x0000580001dc7983 */ /* 0x000f280000300800 */
[----:B------:R-:W4:Y:S04]  /*3bc0*/  LDL.LU R221, [R1+0x5c] ;  /* 0x00005c0001dd7983 */ /* 0x000f280000300800 */
[----:B------:R-:W4:Y:S04]  /*3bd0*/  LDL.LU R222, [R1+0x60] ;  /* 0x0000600001de7983 */ /* 0x000f280000300800 */
[----:B------:R-:W4:Y:S04]  /*3be0*/  LDL.LU R223, [R1+0x64] ;  /* 0x0000640001df7983 */ /* 0x000f280000300800 */
[----:B------:R-:W4:Y:S04]  /*3bf0*/  LDL.LU R224, [R1+0x68] ;  /* 0x0000680001e07983 */ /* 0x000f280000300800 */
[----:B-1----:R-:W4:Y:S04]  /*3c00*/  LDL.LU R225, [R1+0x6c] ;  /* 0x00006c0001e17983 */ /* 0x002f280000300800 */
[----:B------:R-:W4:Y:S04]  /*3c10*/  LDL.LU R226, [R1+0x70] ;  /* 0x0000700001e27983 */ /* 0x000f280000300800 */
[----:B------:R-:W4:Y:S01]  /*3c20*/  LDL.LU R227, [R1+0x74] ;  /* 0x0000740001e37983 */ /* 0x000f220000300800 */
[----:B------:R-:W-:-:S05]  /*3c30*/  FADD R211, R135, R211 ;  /* 0x000000d387d37221 */ /* 0x000fca0000000000 */
[----:B------:R0:W-:Y:S01]  /*3c40*/  STL [R1+0x34], R211 ;  /* 0x000034d301007387 */ /* 0x0001e20000100800 */
[----:B------:R-:W-:-:S03]  /*3c50*/  FADD R212, R136, R212 ;  /* 0x000000d488d47221 */ /* 0x000fc60000000000 */
[----:B0-----:R1:W5:Y:S01]  /*3c60*/  LDL.LU R211, [R1+0xd0] ;  /* 0x0000d00001d37983 */ /* 0x0013620000300800 */
[----:B------:R-:W-:-:S03]  /*3c70*/  FADD R213, R137, R213 ;  /* 0x000000d589d57221 */ /* 0x000fc60000000000 */
[----:B------:R0:W-:Y:S01]  /*3c80*/  STL [R1+0x38], R212 ;  /* 0x000038d401007387 */ /* 0x0001e20000100800 */
[----:B------:R-:W-:-:S01]  /*3c90*/  FADD R214, R138, R214 ;  /* 0x000000d68ad67221 */ /* 0x000fc20000000000 */
[----:B--2---:R-:W-:Y:S02]  /*3ca0*/  FADD R215, R139, R215 ;  /* 0x000000d78bd77221 */ /* 0x004fe40000000000 */
[----:B0-----:R1:W5:Y:S01]  /*3cb0*/  LDL.LU R212, [R1+0xcc] ;  /* 0x0000cc0001d47983 */ /* 0x0013620000300800 */
[----:B---3--:R-:W-:-:S03]  /*3cc0*/  FADD R216, R140, R216 ;  /* 0x000000d88cd87221 */ /* 0x008fc60000000000 */
[----:B------:R0:W-:Y:S01]  /*3cd0*/  STL [R1+0x3c], R213 ;  /* 0x00003cd501007387 */ /* 0x0001e20000100800 */
[----:B----4-:R-:W-:-:S03]  /*3ce0*/  FADD R217, R141, R217 ;  /* 0x000000d98dd97221 */ /* 0x010fc60000000000 */
[----:B0-----:R1:W5:Y:S01]  /*3cf0*/  LDL.LU R213, [R1+0xc8] ;  /* 0x0000c80001d57983 */ /* 0x0013620000300800 */
[----:B------:R-:W-:-:S03]  /*3d00*/  FADD R218, R142, R218 ;  /* 0x000000da8eda7221 */ /* 0x000fc60000000000 */
[----:B------:R0:W-:Y:S01]  /*3d10*/  STL [R1+0x40], R214 ;  /* 0x000040d601007387 */ /* 0x0001e20000100800 */
[----:B------:R-:W-:-:S01]  /*3d20*/  FADD R219, R143, R219 ;  /* 0x000000db8fdb7221 */ /* 0x000fc20000000000 */
[----:B------:R-:W-:Y:S02]  /*3d30*/  FADD R220, R144, R220 ;  /* 0x000000dc90dc7221 */ /* 0x000fe40000000000 */
[----:B0-----:R1:W5:Y:S04]  /*3d40*/  LDL.LU R214, [R1+0xc4] ;  /* 0x0000c40001d67983 */ /* 0x0013680000300800 */
[----:B------:R0:W-:Y:S01]  /*3d50*/  STL [R1+0x44], R215 ;  /* 0x000044d701007387 */ /* 0x0001e20000100800 */
[----:B------:R-:W-:-:S01]  /*3d60*/  FADD R221, R145, R221 ;  /* 0x000000dd91dd7221 */ /* 0x000fc20000000000 */
[----:B------:R-:W-:-:S02]  /*3d70*/  FADD R222, R146, R222 ;  /* 0x000000de92de7221 */ /* 0x000fc40000000000 */
[----:B0-----:R1:W5:Y:S04]  /*3d80*/  LDL.LU R215, [R1+0xc0] ;  /* 0x0000c00001d77983 */ /* 0x0013680000300800 */
[----:B------:R0:W-:Y:S01]  /*3d90*/  STL [R1+0x48], R216 ;  /* 0x000048d801007387 */ /* 0x0001e20000100800 */
[----:B------:R-:W-:-:S03]  /*3da0*/  FADD R223, R147, R223 ;  /* 0x000000df93df7221 */ /* 0x000fc60000000000 */
        /* <DEDUP_REMOVED lines=13> */
[----:B------:R0:W-:Y:S04]  /*3e80*/  STL [R1+0x5c], R221 ;  /* 0x00005cdd01007387 */ /* 0x0001e80000100800 */
        /* <DEDUP_REMOVED lines=12> */
[----:B0-----:R1:W5:Y:S01]  /*3f50*/  LDL.LU R227, [R1+0x90] ;  /* 0x0000900001e37983 */ /* 0x0013620000300800 */
[----:B------:R-:W-:-:S05]  /*3f60*/  UMOV UR6, URZ ;  /* 0x0000003f00067c82 */ /* 0x000fca0008000000 */
.L_x_28:
[----:B------:R-:W-:Y:S05]  /*3f70*/  @!P1 BRA `(.L_x_29) ;  /* 0x0000000000049947 */ /* 0x000fea0003800000 */
[----:B------:R-:W-:Y:S01]  /*3f80*/  BPT.TRAP 0x1 ;  /* 0x000000040000795c */ /* 0x000fe20000300000 */
.L_x_29:
[----:B------:R3:W-:Y:S04]  /*3f90*/  STL [R1+0x94], R2 ;  /* 0x0000940201007387 */ /* 0x0007e80000100800 */
[----:B---3--:R-:W3:Y:S04]  /*3fa0*/  LDL R2, [R1+0x78] ;  /* 0x0000780001027983 */ /* 0x008ee80000100800 */
[----:B-----5:R4:W-:Y:S04]  /*3fb0*/  STL [R1+0x90], R0 ;  /* 0x0000900001007387 */ /* 0x0209e80000100800 */
[----:B----4-:R-:W4:Y:S01]  /*3fc0*/  LDL R0, [R1+0x7c] ;  /* 0x00007c0001007983 */ /* 0x010f220000100800 */
[----:B0-----:R-:W-:Y:S01]  /*3fd0*/  IMAD.U32 R229, RZ, RZ, UR17 ;  /* 0x00000011ffe57e24 */ /* 0x001fe2000f8e00ff */
[----:B---3--:R-:W-:-:S02]  /*3fe0*/  ISETP.NE.AND P0, PT, R2, RZ, PT ;  /* 0x000000ff0200720c */ /* 0x008fc40003f05270 */
[----:B------:R0:W5:Y:S11]  /*3ff0*/  LDL.LU R2, [R1+0x94] ;  /* 0x0000940001027983 */ /* 0x0001760000300800 */
[----:B------:R-:W-:-:S05]  /*4000*/  @P0 LEA R229, R229, UR14, 0x3 ;  /* 0x0000000ee5e50c11 */ /* 0x000fca000f8e18ff */
[----:B------:R-:W-:-:S05]  /*4010*/  @P0 VIADD R229, R229, 0x20 ;  /* 0x00000020e5e50836 */ /* 0x000fca0000000000 */
[----:B----4-:R-:W-:Y:S02]  /*4020*/  @P0 PRMT R229, R0, 0x654, R229 ;  /* 0x0000065400e50816 */ /* 0x010fe400000000e5 */
[----:B------:R0:W5:Y:S01]  /*4030*/  LDL.LU R0, [R1+0x90] ;  /* 0x0000900001007983 */ /* 0x0001620000300800 */
[----:B------:R-:W-:Y:S01]  /*4040*/  UISETP.GT.U32.AND UP0, UPT, UR13, 0x1, UPT ;  /* 0x000000010d00788c */ /* 0x000fe2000bf04070 */
[----:B------:R0:W-:Y:S05]  /*4050*/  @P0 SYNCS.ARRIVE.TRANS64.RED.A1T0 RZ, [R229+URZ], RZ ;  /* 0x000000ffe5ff09a7 */ /* 0x0001ea000810043f */
[----:B------:R-:W-:-:S13]  /*4060*/  PLOP3.LUT P0, PT, PT, PT, UP0, 0x80, 0x0 ;  /* 0x000000000000781c */ /* 0x000fda0003f0f008 */
[----:B0-----:R-:W-:Y:S05]  /*4070*/  @P0 BRA `(.L_x_30) ;  /* 0x0000000000040947 */ /* 0x001fea0003800000 */
[----:B------:R-:W-:Y:S01]  /*4080*/  BPT.TRAP 0x1 ;  /* 0x000000040000795c */ /* 0x000fe20000300000 */
.L_x_30:
[----:B------:R-:W-:Y:S01]  /*4090*/  UIADD3 UR16, UR16, 0x1, URZ ;  /* 0x0000000110107890 */ /* 0x000fe2000fffe03f */
[C---:B------:R-:W-:Y:S01]  /*40a0*/  ISETP.GT.AND P0, PT, R228.reuse, 0x1, PT ;  /* 0x00000001e400780c */ /* 0x040fe20003f04270 */
[----:B------:R-:W-:Y:S01]  /*40b0*/  UIADD3 UR17, UR17, 0x1, URZ ;  /* 0x0000000111117890 */ /* 0x000fe2000fffe03f */
[----:B------:R-:W-:Y:S01]  /*40c0*/  VIADD R228, R228, 0xffffffff ;  /* 0xffffffffe4e47836 */ /* 0x000fe20000000000 */
[----:B------:R-:W-:Y:S02]  /*40d0*/  UISETP.NE.AND UP0, UPT, UR16, 0x4, UPT ;  /* 0x000000041000788c */ /* 0x000fe4000bf05270 */
[----:B------:R-:W-:Y:S02]  /*40e0*/  UISETP.NE.AND UP1, UPT, UR17, 0x4, UPT ;  /* 0x000000041100788c */ /* 0x000fe4000bf25270 */
[----:B------:R-:W-:Y:S02]  /*40f0*/  USEL UR8, URZ, 0x1, UP0 ;  /* 0x000000013f087887 */ /* 0x000fe40008000000 */
[----:B------:R-:W-:-:S02]  /*4100*/  USEL UR16, UR16, URZ, UP0 ;  /* 0x0000003f10107287 */ /* 0x000fc40008000000 */
[----:B------:R-:W-:Y:S02]  /*4110*/  USEL UR17, UR17, URZ, UP1 ;  /* 0x0000003f11117287 */ /* 0x000fe40008800000 */
[----:B------:R-:W-:Y:S01]  /*4120*/  LOP3.LUT R227, R227, UR8, RZ, 0x3c, !PT ;  /* 0x00000008e3e37c12 */ /* 0x000fe2000f8e3cff */
[----:B------:R-:W-:Y:S01]  /*4130*/  UMOV UR8, 0x1 ;  /* 0x0000000100087882 */ /* 0x000fe20000000000 */
[----:B------:R-:W-:Y:S08]  /*4140*/  @P0 BRA `(.L_x_31) ;  /* 0xffffffec007c0947 */ /* 0x000ff0000383ffff */
.L_x_23:
[----:B------:R-:W-:-:S04]  /*4150*/  UISETP.NE.AND UP0, UPT, UR6, URZ, UPT ;  /* 0x0000003f0600728c */ /* 0x000fc8000bf05270 */
[----:B------:R-:W-:-:S06]  /*4160*/  USEL UR6, URZ, 0x1, !UP0 ;  /* 0x000000013f067887 */ /* 0x000fcc000c000000 */
[----:B------:R-:W-:-:S13]  /*4170*/  ISETP.NE.AND P0, PT, RZ, UR6, PT ;  /* 0x00000006ff007c0c */ /* 0x000fda000bf05270 */
[----:B------:R-:W-:Y:S05]  /*4180*/  @!P0 BRA `(.L_x_32) ;  /* 0x0000000c00dc8947 */ /* 0x000fea0003800000 */
[----:B------:R-:W3:Y:S04]  /*4190*/  LDL.LU R227, [R1+0x74] ;  /* 0x0000740001e37983 */ /* 0x000ee80000300800 */
[----:B---3--:R0:W-:Y:S04]  /*41a0*/  STL [R1+0x90], R227 ;  /* 0x000090e301007387 */ /* 0x0081e80000100800 */
[----:B0-----:R-:W3:Y:S04]  /*41b0*/  LDL.LU R227, [R1+0x70] ;  /* 0x0000700001e37983 */ /* 0x001ee80000300800 */
        /* <DEDUP_REMOVED lines=55> */
[----:B0-----:R-:W3:Y:S01]  /*4530*/  LDL.LU R227, [R1] ;  /* 0x0000000001e37983 */ /* 0x001ee20000300800 */
[----:B------:R-:W-:-:S02]  /*4540*/  WARPGROUP.DEPBAR.LE gsb0, 0x0 ;  /* 0x00008000000079c5 */ /* 0x000fc40000010000 */
[----:B------:R-:W-:Y:S01]  /*4550*/  FADD R226, R24, R226 ;  /* 0x000000e218e27221 */ /* 0x000fe20000000000 */
        /* <DEDUP_REMOVED lines=95> */
[----:B-----5:R-:W-:Y:S01]  /*4b50*/  FADD R2, R120, R2 ;  /* 0x0000000278027221 */ /* 0x020fe20000000000 */
[----:B------:R-:W-:Y:S01]  /*4b60*/  FADD R0, R121, R0 ;  /* 0x0000000079007221 */ /* 0x000fe20000000000 */
[----:B---3--:R-:W-:-:S05]  /*4b70*/  FADD R227, R122, R227 ;  /* 0x000000e37ae37221 */ /* 0x008fca0000000000 */
[----:B------:R0:W-:Y:S04]  /*4b80*/  STL [R1], R227 ;  /* 0x000000e301007387 */ /* 0x0001e80000100800 */
[----:B0-----:R-:W3:Y:S02]  /*4b90*/  LDL.LU R227, [R1+0x100] ;  /* 0x0001000001e37983 */ /* 0x001ee40000300800 */
[----:B---3--:R-:W-:-:S05]  /*4ba0*/  FADD R227, R123, R227 ;  /* 0x000000e37be37221 */ /* 0x008fca0000000000 */
[----:B------:R0:W-:Y:S04]  /*4bb0*/  STL [R1+0x4], R227 ;  /* 0x000004e301007387 */ /* 0x0001e80000100800 */
        /* <DEDUP_REMOVED lines=83> */
[----:B------:R0:W-:Y:S02]  /*50f0*/  STL [R1+0x74], R227 ;  /* 0x000074e301007387 */ /* 0x0001e40000100800 */
.L_x_32:
[----:B------:R-:W-:Y:S02]  /*5100*/  WARPGROUP.DEPBAR.LE gsb0, 0x0 ;  /* 0x00008000000079c5 */ /* 0x000fe40000010000 */
[----:B------:R-:W3:Y:S02]  /*5110*/  LDC R24, c[0x0][0x28c] ;  /* 0x0000a300ff187b82 */ /* 0x000ee40000000800 */
[----:B---3--:R-:W-:-:S13]  /*5120*/  ISETP.GE.AND P0, PT, R24, 0x1, PT ;  /* 0x000000011800780c */ /* 0x008fda0003f06270 */
[----:B------:R-:W-:Y:S05]  /*5130*/  @!P0 BRA `(.L_x_33) ;  /* 0x0000000000608947 */ /* 0x000fea0003800000 */
[----:B------:R-:W-:-:S06]  /*5140*/  UISETP.NE.AND UP0, UPT, UR22, 0x3, UPT ;  /* 0x000000031600788c */ /* 0x000fcc000bf05270 */
[----:B------:R-:W-:-:S13]  /*5150*/  PLOP3.LUT P0, PT, PT, PT, UP0, 0x80, 0x0 ;  /* 0x000000000000781c */ /* 0x000fda0003f0f008 */
[----:B------:R-:W-:Y:S05]  /*5160*/  @!P0 BRA `(.L_x_34) ;  /* 0x0000000000048947 */ /* 0x000fea0003800000 */
[----:B------:R-:W-:Y:S01]  /*5170*/  BPT.TRAP 0x1 ;  /* 0x000000040000795c */ /* 0x000fe20000300000 */
.L_x_34:
[----:B-----5:R3:W-:Y:S04]  /*5180*/  STL [R1+0x90], R0 ;  /* 0x0000900001007387 */ /* 0x0207e80000100800 */
[----:B0-----:R-:W4:Y:S04]  /*5190*/  LDL R227, [R1+0x7c] ;  /* 0x00007c0001e37983 */ /* 0x001f280000100800 */
[----:B---3--:R-:W3:Y:S01]  /*51a0*/  LDL R0, [R1+0x78] ;  /* 0x0000780001007983 */ /* 0x008ee20000100800 */
[----:B------:R-:W-:Y:S01]  /*51b0*/  UISETP.LT.AND UP1, UPT, UR12, 0x1, UPT ;  /* 0x000000010c00788c */ /* 0x000fe2000bf21270 */
[----:B------:R-:W-:Y:S01]  /*51c0*/  IMAD.U32 R25, RZ, RZ, UR14 ;  /* 0x0000000eff197e24 */ /* 0x000fe2000f8e00ff */
[----:B---3--:R-:W-:-:S02]  /*51d0*/  ISETP.NE.AND P0, PT, R0, RZ, PT ;  /* 0x000000ff0000720c */ /* 0x008fc40003f05270 */
[----:B------:R3:W5:Y:S11]  /*51e0*/  LDL.LU R0, [R1+0x90] ;  /* 0x0000900001007983 */ /* 0x0007760000300800 */
[----:B------:R-:W-:-:S05]  /*51f0*/  VOTEU.ANY UP0, P0 ;  /* 0x00000000003f7886 */ /* 0x000fca0000000100 */
[----:B------:R-:W-:-:S04]  /*5200*/  @UP0 USEL UR6, UR12, 0x1, UP1 ;  /* 0x000000010c060887 */ /* 0x000fc80008800000 */
[----:B------:R-:W-:-:S06]  /*5210*/  @UP0 UIADD3 UR6, UR5, UR12, -UR6 ;  /* 0x0000000c05060290 */ /* 0x000fcc000fffe806 */
[----:B------:R-:W-:-:S04]  /*5220*/  IMAD.U32 R24, RZ, RZ, UR6 ;  /* 0x00000006ff187e24 */ /* 0x000fc8000f8e00ff */
[----:B------:R-:W-:-:S05]  /*5230*/  @P0 IMAD.SHL.U32 R24, R24, 0x8, RZ ;  /* 0x0000000818180824 */ /* 0x000fca00078e00ff */
[----:B------:R-:W-:Y:S01]  /*5240*/  @P0 LOP3.LUT R24, R24, 0x18, RZ, 0xc0, !PT ;  /* 0x0000001818180812 */ /* 0x000fe200078ec0ff */
[----:B------:R-:W-:-:S03]  /*5250*/  UISETP.GT.U32.AND UP0, UPT, UR13, 0x1, UPT ;  /* 0x000000010d00788c */ /* 0x000fc6000bf04070 */
[----:B------:R-:W-:-:S04]  /*5260*/  @P0 IADD3 R24, R25, 0x20, R24 ;  /* 0x0000002019180810 */ /* 0x000fc80007ffe018 */
[----:B----4-:R-:W-:-:S04]  /*5270*/  @P0 PRMT R24, R227, 0x654, R24 ;  /* 0x00000654e3180816 */ /* 0x010fc80000000018 */
[----:B------:R3:W-:Y:S01]  /*5280*/  @P0 SYNCS.ARRIVE.TRANS64.RED.A1T0 RZ, [R24+URZ], RZ ;  /* 0x000000ff18ff09a7 */ /* 0x0007e2000810043f */
[----:B------:R-:W-:-:S13]  /*5290*/  PLOP3.LUT P0, PT, PT, PT, UP0, 0x80, 0x0 ;  /* 0x000000000000781c */ /* 0x000fda0003f0f008 */
[----:B---3--:R-:W-:Y:S05]  /*52a0*/  @P0 BRA `(.L_x_33) ;  /* 0x0000000000040947 */ /* 0x008fea0003800000 */
[----:B------:R-:W-:Y:S01]  /*52b0*/  BPT.TRAP 0x1 ;  /* 0x000000040000795c */ /* 0x000fe20000300000 */
.L_x_33:
[----:B-----5:R3:W-:Y:S01]  /*52c0*/  STL [R1+0x94], R2 ;  /* 0x0000940201007387 */ /* 0x0207e20000100800 */
[----:B------:R-:W4:Y:S01]  /*52d0*/  LDC R28, c[0x0][0x288] ;  /* 0x0000a200ff1c7b82 */ /* 0x000f220000000800 */
[----:B------:R-:W-:Y:S02]  /*52e0*/  ULDC UR6, c[0x0][0x284] ;  /* 0x0000a10000067ab9 */ /* 0x000fe40000000800 */
[----:B------:R0:W-:Y:S01]  /*52f0*/  STL [R1+0x90], R0 ;  /* 0x0000900001007387 */ /* 0x0001e20000100800 */
[----:B---3--:R-:W3:Y:S03]  /*5300*/  S2R R2, SR_TID.X ;  /* 0x0000000000027919 */ /* 0x008ee60000002100 */
[----:B0-----:R-:W2:Y:S04]  /*5310*/  LDL.LU R0, [R1+0x8c] ;  /* 0x00008c0001007983 */ /* 0x001ea80000300800 */
[----:B------:R-:W4:Y:S01]  /*5320*/  LDL.LU R227, [R1+0x88] ;  /* 0x0000880001e37983 */ /* 0x000f220000300800 */
[----:B---3--:R-:W-:-:S02]  /*5330*/  SHF.R.U32.HI R24, RZ, 0x2, R2 ;  /* 0x00000002ff187819 */ /* 0x008fc40000011602 */
[----:B------:R-:W-:Y:S02]  /*5340*/  SHF.R.U32.HI R27, RZ, 0x7, R2 ;  /* 0x00000007ff1b7819 */ /* 0x000fe40000011602 */
[----:B------:R-:W-:Y:S02]  /*5350*/  LOP3.LUT R26, R2, 0x60, RZ, 0xc0, !PT ;  /* 0x00000060021a7812 */ /* 0x000fe400078ec0ff */
[----:B------:R-:W-:Y:S02]  /*5360*/  LOP3.LUT R25, R24, 0x7, RZ, 0xc0, !PT ;  /* 0x0000000718197812 */ /* 0x000fe400078ec0ff */
[----:B------:R-:W-:Y:S02]  /*5370*/  LOP3.LUT R24, R27, 0x1, RZ, 0xc0, !PT ;  /* 0x000000011b187812 */ /* 0x000fe400078ec0ff */
[----:B------:R-:W-:-:S03]  /*5380*/  SHF.R.U32.HI R26, RZ, 0x1, R26 ;  /* 0x00000001ff1a7819 */ /* 0x000fc6000001161a */
[----:B------:R-:W-:Y:S01]  /*5390*/  IMAD.SHL.U32 R30, R24, 0x40, RZ ;  /* 0x00000040181e7824 */ /* 0x000fe200078e00ff */
[----:B------:R-:W-:-:S04]  /*53a0*/  IADD3 R27, RZ, -R26, -R25 ;  /* 0x8000001aff1b7210 */ /* 0x000fc80007ffe819 */
[----:B------:R-:W-:Y:S01]  /*53b0*/  LOP3.LUT R25, R30, 0x40, R25, 0xe2, !PT ;  /* 0x000000401e197812 */ /* 0x000fe200078ee219 */
[----:B------:R-:W-:Y:S01]  /*53c0*/  IMAD R29, R24, -0x40, R27 ;  /* 0xffffffc0181d7824 */ /* 0x000fe200078e021b */
[C---:B------:R-:W-:Y:S01]  /*53d0*/  LOP3.LUT R24, R2.reuse, 0x3, RZ, 0xc0, !PT ;  /* 0x0000000302187812 */ /* 0x040fe200078ec0ff */
[----:B------:R-:W-:Y:S02]  /*53e0*/  IMAD.SHL.U32 R27, R2, 0x2, RZ ;  /* 0x00000002021b7824 */ /* 0x000fe400078e00ff */
[----:B------:R0:W5:Y:S01]  /*53f0*/  LDL.LU R2, [R1+0x94] ;  /* 0x0000940001027983 */ /* 0x0001620000300800 */
[C---:B--2---:R-:W-:Y:S02]  /*5400*/  IMAD.SHL.U32 R30, R0.reuse, 0x80, RZ ;  /* 0x00000080001e7824 */ /* 0x044fe400078e00ff */
[----:B------:R-:W-:Y:S02]  /*5410*/  IMAD.WIDE R32, R0, 0x80, RZ ;  /* 0x0000008000207825 */ /* 0x000fe400078e02ff */
[----:B------:R0:W5:Y:S02]  /*5420*/  LDL.LU R0, [R1+0x90] ;  /* 0x0000900001007983 */ /* 0x0001640000300800 */
[----:B----4-:R-:W-:-:S05]  /*5430*/  IMAD.SHL.U32 R35, R227, 0x100, RZ ;  /* 0x00000100e3237824 */ /* 0x010fca00078e00ff */
[----:B------:R-:W-:-:S04]  /*5440*/  ISETP.GE.AND P0, PT, R35, R28, PT ;  /* 0x0000001c2300720c */ /* 0x000fc80003f06270 */
[----:B------:R-:W-:Y:S01]  /*5450*/  ISETP.GE.OR P0, PT, R30, UR6, P0 ;  /* 0x000000061e007c0c */ /* 0x000fe20008706670 */
[----:B------:R-:W-:Y:S01]  /*5460*/  IMAD R24, R24, -0x2, R28 ;  /* 0xfffffffe18187824 */ /* 0x000fe200078e021c */
[----:B------:R-:W-:Y:S02]  /*5470*/  LOP3.LUT R27, R27, 0x6, RZ, 0xc0, !PT ;  /* 0x000000061b1b7812 */ /* 0x000fe400078ec0ff */
[----:B------:R-:W-:Y:S01]  /*5480*/  IADD3 R38, -R30, UR6, R29 ;  /* 0x000000061e267c10 */ /* 0x000fe2000fffe11d */
[----:B------:R-:W-:Y:S01]  /*5490*/  IMAD.IADD R35, R24, 0x1, -R35 ;  /* 0x0000000118237824 */ /* 0x000fe200078e0a23 */
[----:B------:R-:W-:Y:S01]  /*54a0*/  PRMT R28, R27, 0x6540, R227 ;  /* 0x000065401b1c7816 */ /* 0x000fe200000000e3 */
[----:B------:R-:W-:Y:S01]  /*54b0*/  IMAD.MOV.U32 R34, RZ, RZ, -0x1 ;  /* 0xffffffffff227424 */ /* 0x000fe200078e00ff */
[----:B------:R-:W-:-:S05]  /*54c0*/  LOP3.LUT R39, R32, R25, R26, 0xfe, !PT ;  /* 0x0000001920277212 */ /* 0x000fca00078efe1a */
[----:B0-----:R-:W-:Y:S05]  /*54d0*/  @P0 BRA `(.L_x_35) ;  /* 0x0000008c00bc0947 */ /* 0x001fea0003800000 */
[----:B------:R-:W0:Y:S01]  /*54e0*/  LDC.64 R26, c[0x0][0x5c8] ;  /* 0x00017200ff1a7b82 */ /* 0x000e220000000a00 */
[----:B------:R-:W-:Y:S01]  /*54f0*/  USHF.R.S32.HI UR7, URZ, 0x1f, UR23 ;  /* 0x0000001f3f077899 */ /* 0x000fe20008011417 */
[--C-:B------:R-:W-:Y:S01]  /*5500*/  SHF.R.S32.HI R29, RZ, 0x1f, R28.reuse ;  /* 0x0000001fff1d7819 */ /* 0x100fe2000001141c */
[----:B------:R-:W-:Y:S01]  /*5510*/  ULDC.64 UR8, c[0x0][0x5d0] ;  /* 0x0001740000087ab9 */ /* 0x000fe20000000a00 */
[----:B------:R-:W-:Y:S01]  /*5520*/  BSSY B0, `(.L_x_35) ;  /* 0x00008ea000007945 */ /* 0x000fe20003800000 */
[----:B------:R-:W-:Y:S02]  /*5530*/  UIMAD UR6, UR7, UR8, URZ ;  /* 0x00000008070672a4 */ /* 0x000fe4000f8e023f */
[----:B------:R-:W-:Y:S02]  /*5540*/  IMAD.U32 R25, RZ, RZ, UR8 ;  /* 0x00000008ff197e24 */ /* 0x000fe4000f8e00ff */
[----:B------:R-:W-:Y:S02]  /*5550*/  UIMAD UR6, UR23, UR9, UR6 ;  /* 0x00000009170672a4 */ /* 0x000fe4000f8e0206 */
[----:B------:R-:W-:Y:S01]  /*5560*/  IMAD.WIDE.U32 R24, R25, UR23, R28 ;  /* 0x0000001719187c25 */ /* 0x000fe2000f8e001c */
[----:B------:R-:W-:-:S03]  /*5570*/  ULDC.64 UR8, c[0x0][0x5c0] ;  /* 0x0001700000087ab9 */ /* 0x000fc60000000a00 */
[----:B------:R-:W-:Y:S02]  /*5580*/  VIADD R25, R25, UR6 ;  /* 0x0000000619197c36 */ /* 0x000fe40008000000 */
[-C--:B0-----:R-:W-:Y:S02]  /*5590*/  IMAD R30, R33, R26.reuse, RZ ;  /* 0x0000001a211e7224 */ /* 0x081fe400078e02ff */
[----:B------:R-:W-:-:S04]  /*55a0*/  IMAD.WIDE.U32 R24, R39, R26, R24 ;  /* 0x0000001a27187225 */ /* 0x000fc800078e0018 */
[----:B------:R-:W-:-:S04]  /*55b0*/  IMAD R31, R39, R27, R30 ;  /* 0x0000001b271f7224 */ /* 0x000fc800078e021e */
[----:B------:R-:W-:Y:S01]  /*55c0*/  IMAD.IADD R30, R25, 0x1, R31 ;  /* 0x00000001191e7824 */ /* 0x000fe200078e021f */
[----:B------:R-:W-:Y:S02]  /*55d0*/  LEA R25, P0, R26, R24, 0x3 ;  /* 0x000000181a197211 */ /* 0x000fe400078018ff */
[----:B------:R-:W-:Y:S02]  /*55e0*/  IADD3 R24, P1, R24, UR8, RZ ;  /* 0x0000000818187c10 */ /* 0x000fe4000ff3e0ff */
[----:B------:R-:W-:Y:S02]  /*55f0*/  LEA.HI.X R27, R26, R30, R27, 0x3, P0 ;  /* 0x0000001e1a1b7211 */ /* 0x000fe400000f1c1b */
[----:B------:R-:W-:Y:S02]  /*5600*/  FSETP.NEU.AND P0, PT, RZ, UR21, PT ;  /* 0x00000015ff007c0b */ /* 0x000fe4000bf0d000 */
[----:B------:R-:W-:Y:S02]  /*5610*/  IADD3 R26, P3, R25, UR8, RZ ;  /* 0x00000008191a7c10 */ /* 0x000fe4000ff7e0ff */
[----:B------:R-:W-:-:S02]  /*5620*/  IADD3.X R25, R30, UR9, RZ, P1, !PT ;  /* 0x000000091e197c10 */ /* 0x000fc40008ffe4ff */
[----:B------:R-:W-:-:S07]  /*5630*/  IADD3.X R27, R27, UR9, RZ, P3, !PT ;  /* 0x000000091b1b7c10 */ /* 0x000fce0009ffe4ff */
[----:B------:R-:W-:Y:S05]  /*5640*/  @!P0 BRA `(.L_x_36) ;  /* 0x0000006800dc8947 */ /* 0x000fea0003800000 */
[----:B------:R-:W-:Y:S01]  /*5650*/  ULDC.64 UR8, c[0x0][0x5b8] ;  /* 0x00016e0000087ab9 */ /* 0x000fe20000000a00 */
[----:B------:R-:W-:Y:S01]  /*5660*/  ISETP.GE.AND P0, PT, R38, 0x1, PT ;  /* 0x000000012600780c */ /* 0x000fe20003f06270 */
[----:B------:R-:W-:Y:S02]  /*5670*/  UIMAD UR6, UR7, UR8, URZ ;  /* 0x00000008070672a4 */ /* 0x000fe4000f8e023f */
[----:B------:R-:W-:Y:S01]  /*5680*/  IMAD.U32 R31, RZ, RZ, UR8 ;  /* 0x00000008ff1f7e24 */ /* 0x000fe2000f8e00ff */
[----:B------:R-:W-:Y:S01]  /*5690*/  BSSY B1, `(.L_x_37) ;  /* 0x0000010000017945 */ /* 0x000fe20003800000 */
[----:B------:R-:W-:Y:S01]  /*56a0*/  ISETP.LT.OR P4, PT, R35, 0x1, !P0 ;  /* 0x000000012300780c */ /* 0x000fe20004781670 */
[----:B------:R-:W-:Y:S02]  /*56b0*/  UIMAD UR6, UR23, UR9, UR6 ;  /* 0x00000009170672a4 */ /* 0x000fe4000f8e0206 */
[----:B------:R-:W-:Y:S01]  /*56c0*/  IMAD.WIDE.U32 R28, R31, UR23, R28 ;  /* 0x000000171f1c7c25 */ /* 0x000fe2000f8e001c */
[----:B------:R-:W-:-:S03]  /*56d0*/  ULDC.64 UR8, c[0x0][0x5a8] ;  /* 0x00016a0000087ab9 */ /* 0x000fc60000000a00 */
[----:B------:R-:W-:Y:S02]  /*56e0*/  IMAD.MOV.U32 R30, RZ, RZ, R28 ;  /* 0x000000ffff1e7224 */ /* 0x000fe400078e001c */
[----:B------:R-:W-:Y:S01]  /*56f0*/  VIADD R31, R29, UR6 ;  /* 0x000000061d1f7c36 */ /* 0x000fe20008000000 */
[----:B------:R-:W-:Y:S02]  /*5700*/  ULDC.64 UR6, c[0x0][0x5b0] ;  /* 0x00016c0000067ab9 */ /* 0x000fe40000000a00 */
[----:B------:R-:W-:Y:S02]  /*5710*/  IMAD R36, R33, UR6, RZ ;  /* 0x0000000621247c24 */ /* 0x000fe4000f8e02ff */
[----:B------:R-:W-:-:S04]  /*5720*/  IMAD.WIDE.U32 R28, R39, UR6, R30 ;  /* 0x00000006271c7c25 */ /* 0x000fc8000f8e001e */
[--C-:B------:R-:W-:Y:S01]  /*5730*/  IMAD R37, R39, UR7, R36.reuse ;  /* 0x0000000727257c24 */ /* 0x100fe2000f8e0224 */
[----:B------:R-:W-:Y:S02]  /*5740*/  IADD3 R28, P1, R28, UR8, RZ ;  /* 0x000000081c1c7c10 */ /* 0x000fe4000ff3e0ff */
[----:B------:R-:W-:Y:S02]  /*5750*/  PRMT R36, RZ, 0x7610, R36 ;  /* 0x00007610ff247816 */ /* 0x000fe40000000024 */
[----:B------:R-:W-:Y:S01]  /*5760*/  IADD3.X R29, R29, UR9, R37, P1, !PT ;  /* 0x000000091d1d7c10 */ /* 0x000fe20008ffe425 */
[----:B------:R-:W-:Y:S08]  /*5770*/  @P4 BRA `(.L_x_38) ;  /* 0x0000000000044947 */ /* 0x000ff00003800000 */
[----:B------:R0:W5:Y:S02]  /*5780*/  LDG.E.U8 R36, desc[UR18][R28.64] ;  /* 0x000000121c247981 */ /* 0x000164000c1e1100 */
.L_x_38:
[----:B------:R-:W-:Y:S05]  /*5790*/  BSYNC B1 ;  /* 0x0000000000017941 */ /* 0x000fea0003800000 */
.L_x_37:
[----:B-----5:R-:W-:Y:S01]  /*57a0*/  LOP3.LUT R36, R36, 0xff, RZ, 0xc0, !PT ;  /* 0x000000ff24247812 */ /* 0x020fe200078ec0ff */
[----:B------:R-:W-:Y:S01]  /*57b0*/  BSSY B1, `(.L_x_39) ;  /* 0x000000b000017945 */ /* 0x000fe20003800000 */
[----:B------:R-:W-:Y:S02]  /*57c0*/  ISETP.LT.OR P3, PT, R35, 0x2, !P0 ;  /* 0x000000022300780c */ /* 0x000fe40004761670 */
[----:B------:R-:W-:-:S05]  /*57d0*/  F2FP.F16.E5M2.UNPACK_B R36, R36 ;  /* 0x00000024ff24723e */ /* 0x000fca00020004ff */
[----:B------:R-:W-:-:S05]  /*57e0*/  HADD2.F32 R36, -RZ, R36.H0_H0 ;  /* 0x20000024ff247230 */ /* 0x000fca0000004100 */
[----:B------:R-:W-:Y:S01]  /*57f0*/  FMUL R37, R36, UR21 ;  /* 0x0000001524257c20 */ /* 0x000fe20008400000 */
[----:B------:R-:W-:-:S03]  /*5800*/  PRMT R36, RZ, 0x7610, R36 ;  /* 0x00007610ff247816 */ /* 0x000fc60000000024 */
[----:B------:R-:W-:-:S05]  /*5810*/  FFMA R37, R226, UR20, R37 ;  /* 0x00000014e2257c23 */ /* 0x000fca0008000025 */
[----:B------:R-:W-:-:S05]  /*5820*/  F2FP.SATFINITE.E5M2.F32.PACK_AB_MERGE_C R37, RZ, R37, RZ ;  /* 0x00000025ff25723e */ /* 0x000fca00048060ff */
[----:B------:R2:W-:Y:S01]  /*5830*/  @!P4 STG.E.U8 desc[UR18][R24.64], R37 ;  /* 0x000000251800c986 */ /* 0x0005e2000c101112 */
[----:B------:R-:W-:Y:S05]  /*5840*/  @P3 BRA `(.L_x_40) ;  /* 0x0000000000043947 */ /* 0x000fea0003800000 */
[----:B------:R3:W5:Y:S02]  /*5850*/  LDG.E.U8 R36, desc[UR18][R28.64+0x1] ;  /* 0x000001121c247981 */ /* 0x000764000c1e1100 */
.L_x_40:
[----:B------:R-:W-:Y:S05]  /*5860*/  BSYNC B1 ;  /* 0x0000000000017941 */ /* 0x000fea0003800000 */
.L_x_39:
[----:B-----5:R-:W-:Y:S01]  /*5870*/  LOP3.LUT R36, R36, 0xff, RZ, 0xc0, !PT ;  /* 0x000000ff24247812 */ /* 0x020fe200078ec0ff */
[----:B------:R-:W-:Y:S01]  /*5880*/  BSSY B1, `(.L_x_41) ;  /* 0x0000013000017945 */ /* 0x000fe20003800000 */
[----:B--2---:R-:W-:Y:S02]  /*5890*/  IADD3 R37, P1, R39, 0x8, RZ ;  /* 0x0000000827257810 */ /* 0x004fe40007f3e0ff */
[----:B------:R-:W-:-:S03]  /*58a0*/  F2FP.F16.E5M2.UNPACK_B R36, R36 ;  /* 0x00000024ff24723e */ /* 0x000fc600020004ff */
[----:B------:R-:W-:Y:S01]  /*58b0*/  IMAD.X R32, RZ, RZ, R33, P1 ;  /* 0x000000ffff207224 */ /* 0x000fe200008e0621 */
[----:B------:R-:W-:Y:S01]  /*58c0*/  ISETP.GE.AND P1, PT, R38, 0x9, PT ;  /* 0x000000092600780c */ /* 0x000fe20003f26270 */
[----:B------:R-:W-:Y:S02]  /*58d0*/  HADD2.F32 R36, -RZ, R36.H0_H0 ;  /* 0x20000024ff247230 */ /* 0x000fe40000004100 */
[----:B------:R-:W-:Y:S01]  /*58e0*/  IMAD R32, R32, UR6, RZ ;  /* 0x0000000620207c24 */ /* 0x000fe2000f8e02ff */
[----:B------:R-:W-:Y:S01]  /*58f0*/  ISETP.LT.OR P5, PT, R35, 0x1, !P1 ;  /* 0x000000012300780c */ /* 0x000fe20004fa1670 */
[----:B------:R-:W-:-:S04]  /*5900*/  IMAD.WIDE.U32 R30, R37, UR6, R30 ;  /* 0x00000006251e7c25 */ /* 0x000fc8000f8e001e */
[----:B------:R-:W-:Y:S01]  /*5910*/  FMUL R36, R36, UR21 ;  /* 0x0000001524247c20 */ /* 0x000fe20008400000 */
[----:B------:R-:W-:-:S03]  /*5920*/  IMAD R37, R37, UR7, R32 ;  /* 0x0000000725257c24 */ /* 0x000fc6000f8e0220 */
[----:B------:R-:W-:Y:S01]  /*5930*/  FFMA R36, R225, UR20, R36 ;  /* 0x00000014e1247c23 */ /* 0x000fe20008000024 */
[----:B------:R-:W-:Y:S02]  /*5940*/  IADD3 R30, P4, R30, UR8, RZ ;  /* 0x000000081e1e7c10 */ /* 0x000fe4000ff9e0ff */
[----:B------:R-:W-:Y:S02]  /*5950*/  PRMT R32, RZ, 0x7610, R32 ;  /* 0x00007610ff207816 */ /* 0x000fe40000000020 */
[----:B------:R-:W-:Y:S02]  /*5960*/  F2FP.SATFINITE.E5M2.F32.PACK_AB_MERGE_C R33, RZ, R36, RZ ;  /* 0x00000024ff21723e */ /* 0x000fe400048060ff */
[----:B------:R-:W-:-:S03]  /*5970*/  IADD3.X R31, R31, UR9, R37, P4, !PT ;  /* 0x000000091f1f7c10 */ /* 0x000fc6000a7fe425 */
[----:B------:R2:W-:Y:S01]  /*5980*/  @!P3 STG.E.U8 desc[UR18][R24.64+0x1], R33 ;  /* 0x000001211800b986 */ /* 0x0005e2000c101112 */
[----:B------:R-:W-:Y:S05]  /*5990*/  @P5 BRA `(.L_x_42) ;  /* 0x0000000000045947 */ /* 0x000fea0003800000 */
[----:B------:R4:W5:Y:S02]  /*59a0*/  LDG.E.U8 R32, desc[UR18][R30.64] ;  /* 0x000000121e207981 */ /* 0x000964000c1e1100 */
.L_x_42:
[----:B------:R-:W-:Y:S05]  /*59b0*/  BSYNC B1 ;  /* 0x0000000000017941 */ /* 0x000fea0003800000 */
.L_x_41:
[----:B-----5:R-:W-:Y:S01]  /*59c0*/  LOP3.LUT R32, R32, 0xff, RZ, 0xc0, !PT ;  /* 0x000000ff20207812 */ /* 0x020fe200078ec0ff */
[----:B------:R-:W-:Y:S01]  /*59d0*/  BSSY B1, `(.L_x_43) ;  /* 0x000000b000017945 */ /* 0x000fe20003800000 */
[----:B------:R-:W-:Y:S02]  /*59e0*/  ISETP.LT.OR P3, PT, R35, 0x2, !P1 ;  /* 0x000000022300780c */ /* 0x000fe40004f61670 */
[----:B------:R-:W-:-:S05]  /*59f0*/  F2FP.F16.E5M2.UNPACK_B R32, R32 ;  /* 0x00000020ff20723e */ /* 0x000fca00020004ff */
[----:B------:R-:W-:-:S05]  /*5a00*/  HADD2.F32 R32, -RZ, R32.H0_H0 ;  /* 0x20000020ff207230 */ /* 0x000fca0000004100 */
[----:B--2---:R-:W-:Y:S01]  /*5a10*/  FMUL R33, R32, UR21 ;  /* 0x0000001520217c20 */ /* 0x004fe20008400000 */
[----:B------:R-:W-:-:S03]  /*5a20*/  PRMT R32, RZ, 0x7610, R32 ;  /* 0x00007610ff207816 */ /* 0x000fc60000000020 */
[----:B------:R-:W-:-:S05]  /*5a30*/  FFMA R33, R224, UR20, R33 ;  /* 0x00000014e0217c23 */ /* 0x000fca0008000021 */
[----:B------:R-:W-:-:S05]  /*5a40*/  F2FP.SATFINITE.E5M2.F32.PACK_AB_MERGE_C R33, RZ, R33, RZ ;  /* 0x00000021ff21723e */ /* 0x000fca00048060ff */
[----:B------:R2:W-:Y:S01]  /*5a50*/  @!P5 STG.E.U8 desc[UR18][R26.64], R33 ;  /* 0x000000211a00d986 */ /* 0x0005e2000c101112 */
[----:B------:R-:W-:Y:S05]  /*5a60*/  @P3 BRA `(.L_x_44) ;  /* 0x0000000000043947 */ /* 0x000fea0003800000 */
[----:B------:R0:W5:Y:S02]  /*5a70*/  LDG.E.U8 R32, desc[UR18][R30.64+0x1] ;  /* 0x000001121e207981 */ /* 0x000164000c1e1100 */
.L_x_44:
[----:B------:R-:W-:Y:S05]  /*5a80*/  BSYNC B1 ;  /* 0x0000000000017941 */ /* 0x000fea0003800000 */
.L_x_43:
[----:B-----5:R-:W-:Y:S01]  /*5a90*/  LOP3.LUT R32, R32, 0xff, RZ, 0xc0, !PT ;  /* 0x000000ff20207812 */ /* 0x020fe200078ec0ff */
[----:B------:R-:W-:Y:S01]  /*5aa0*/  BSSY B1, `(.L_x_45) ;  /* 0x000000b000017945 */ /* 0x000fe20003800000 */
[----:B------:R-:W-:Y:S02]  /*5ab0*/  ISETP.LT.OR P4, PT, R35, 0x9, !P0 ;  /* 0x000000092300780c */ /* 0x000fe40004781670 */
[----:B------:R-:W-:-:S05]  /*5ac0*/  F2FP.F16.E5M2.UNPACK_B R32, R32 ;  /* 0x00000020ff20723e */ /* 0x000fca00020004ff */
[----:B------:R-:W-:-:S05]  /*5ad0*/  HADD2.F32 R32, -RZ, R32.H0_H0 ;  /* 0x20000020ff207230 */ /* 0x000fca0000004100 */
[----:B------:R-:W-:-:S04]  /*5ae0*/  FMUL R32, R32, UR21 ;  /* 0x0000001520207c20 */ /* 0x000fc80008400000 */
[----:B------:R-:W-:-:S05]  /*5af0*/  FFMA R32, R223, UR20, R32 ;  /* 0x00000014df207c23 */ /* 0x000fca0008000020 */
[----:B--2---:R-:W-:Y:S02]  /*5b00*/  F2FP.SATFINITE.E5M2.F32.PACK_AB_MERGE_C R33, RZ, R32, RZ ;  /* 0x00000020ff21723e */ /* 0x004fe400048060ff */
[----:B------:R-:W-:-:S03]  /*5b10*/  PRMT R32, RZ, 0x7610, R32 ;  /* 0x00007610ff207816 */ /* 0x000fc60000000020 */
[----:B------:R2:W-:Y:S01]  /*5b20*/  @!P3 STG.E.U8 desc[UR18][R26.64+0x1], R33 ;  /* 0x000001211a00b986 */ /* 0x0005e2000c101112 */
[----:B------:R-:W-:Y:S05]  /*5b30*/  @P4 BRA `(.L_x_46) ;  /* 0x0000000000044947 */ /* 0x000fea0003800000 */
[----:B------:R0:W5:Y:S02]  /*5b40*/  LDG.E.U8 R32, desc[UR18][R28.64+0x8] ;  /* 0x000008121c207981 */ /* 0x000164000c1e1100 */
.L_x_46:
[----:B------:R-:W-:Y:S05]  /*5b50*/  BSYNC B1 ;  /* 0x0000000000017941 */ /* 0x000fea0003800000 */
.L_x_45:
        /* <DEDUP_REMOVED lines=12> */
.L_x_48:
[----:B------:R-:W-:Y:S05]  /*5c20*/  BSYNC B1 ;  /* 0x0000000000017941 */ /* 0x000fea0003800000 */
.L_x_47:
        /* <DEDUP_REMOVED lines=12> */
.L_x_50:
[----:B------:R-:W-:Y:S05]  /*5cf0*/  BSYNC B1 ;  /* 0x0000000000017941 */ /* 0x000fea0003800000 */
.L_x_49:
        /* <DEDUP_REMOVED lines=12> */
.L_x_52:
[----:B------:R-:W-:Y:S05]  /*5dc0*/  BSYNC B1 ;  /* 0x0000000000017941 */ /* 0x000fea0003800000 */
.L_x_51:
        /* <DEDUP_REMOVED lines=12> */
.L_x_54:
[----:B------:R-:W-:Y:S05]  /*5e90*/  BSYNC B1 ;  /* 0x0000000000017941 */ /* 0x000fea0003800000 */
.L_x_53:
        /* <DEDUP_REMOVED lines=12> */
.L_x_56:
[----:B------:R-:W-:Y:S05]  /*5f60*/  BSYNC B1 ;  /* 0x0000000000017941 */ /* 0x000fea0003800000 */
.L_x_55:
        /* <DEDUP_REMOVED lines=12> */
.L_x_58:
[----:B------:R-:W-:Y:S05]  /*6030*/  BSYNC B1 ;  /* 0x0000000000017941 */ /* 0x000fea0003800000 */
.L_x_57:
        /* <DEDUP_REMOVED lines=12> */
.L_x_60:
[----:B------:R-:W-:Y:S05]  /*6100*/  BSYNC B1 ;  /* 0x0000000000017941 */ /* 0x000fea0003800000 */
.L_x_59:
        /* <DEDUP_REMOVED lines=12> */
.L_x_62:
[----:B------:R-:W-:Y:S05]  /*61d0*/  BSYNC B1 ;  /* 0x0000000000017941 */ /* 0x000fea0003800000 */
.L_x_61:
        /* <DEDUP_REMOVED lines=12> */
.L_x_64:
[----:B------:R-:W-:Y:S05]  /*62a0*/  BSYNC B1 ;  /* 0x0000000000017941 */ /* 0x000fea0003800000 */
.L_x_63:
        /* <DEDUP_REMOVED lines=12> */
.L_x_66:
[----:B------:R-:W-:Y:S05]  /*6370*/  BSYNC B1 ;  /* 0x0000000000017941 */ /* 0x000fea0003800000 */
.L_x_65:
        /* <DEDUP_REMOVED lines=12> */
.L_x_68:
[----:B------:R-:W-:Y:S05]  /*6440*/  BSYNC B1 ;  /* 0x0000000000017941 */ /* 0x000fea0003800000 */
.L_x_67:
        /* <DEDUP_REMOVED lines=12> */
.L_x_70:
[----:B------:R-:W-:Y:S05]  /*6510*/  BSYNC B1 ;  /* 0x0000000000017941 */ /* 0x000fea0003800000 */
.L_x_69:
        /* <DEDUP_REMOVED lines=12> */
.L_x_72:
[----:B------:R-:W-:Y:S05]  /*65e0*/  BSYNC B1 ;  /* 0x0000000000017941 */ /* 0x000fea0003800000 */
.L_x_71:
        /* <DEDUP_REMOVED lines=12> */
.L_x_74:
[----:B------:R-:W-:Y:S05]  /*66b0*/  BSYNC B1 ;  /* 0x0000000000017941 */ /* 0x000fea0003800000 */
.L_x_73:
        /* <DEDUP_REMOVED lines=12> */
.L_x_76:
[----:B------:R-:W-:Y:S05]  /*6780*/  BSYNC B1 ;  /* 0x0000000000017941 */ /* 0x000fea0003800000 */
.L_x_75:
        /* <DEDUP_REMOVED lines=12> */
.L_x_78:
[----:B------:R-:W-:Y:S05]  /*6850*/  BSYNC B1 ;  /* 0x0000000000017941 */ /* 0x000fea0003800000 */
.L_x_77:
        /* <DEDUP_REMOVED lines=12> */
.L_x_80:
[----:B------:R-:W-:Y:S05]  /*6920*/  BSYNC B1 ;  /* 0x0000000000017941 */ /* 0x000fea0003800000 */
.L_x_79:
        /* <DEDUP_REMOVED lines=12> */
.L_x_82:
[----:B------:R-:W-:Y:S05]  /*69f0*/  BSYNC B1 ;  /* 0x0000000000017941 */ /* 0x000fea0003800000 */
.L_x_81:
        /* <DEDUP_REMOVED lines=12> */
.L_x_84:
[----:B------:R-:W-:Y:S05]  /*6ac0*/  BSYNC B1 ;  /* 0x0000000000017941 */ /* 0x000fea0003800000 */
.L_x_83:
        /* <DEDUP_REMOVED lines=12> */
.L_x_86:
[----:B------:R-:W-:Y:S05]  /*6b90*/  BSYNC B1 ;  /* 0x0000000000017941 */ /* 0x000fea0003800000 */
.L_x_85:
        /* <DEDUP_REMOVED lines=12> */
.L_x_88:
[----:B------:R-:W-:Y:S05]  /*6c60*/  BSYNC B1 ;  /* 0x0000000000017941 */ /* 0x000fea0003800000 */
.L_x_87:
        /* <DEDUP_REMOVED lines=12> */
.L_x_90:
[----:B------:R-:W-:Y:S05]  /*6d30*/  BSYNC B1 ;  /* 0x0000000000017941 */ /* 0x000fea0003800000 */
.L_x_89:
        /* <DEDUP_REMOVED lines=12> */
.L_x_92:
[----:B------:R-:W-:Y:S05]  /*6e00*/  BSYNC B1 ;  /* 0x0000000000017941 */ /* 0x000fea0003800000 */
.L_x_91:
        /* <DEDUP_REMOVED lines=12> */
.L_x_94:
[----:B------:R-:W-:Y:S05]  /*6ed0*/  BSYNC B1 ;  /* 0x0000000000017941 */ /* 0x000fea0003800000 */
.L_x_93:
        /* <DEDUP_REMOVED lines=12> */
.L_x_96:
[----:B------:R-:W-:Y:S05]  /*6fa0*/  BSYNC B1 ;  /* 0x0000000000017941 */ /* 0x000fea0003800000 */
.L_x_95:
        /* <DEDUP_REMOVED lines=12> */
.L_x_98:
[----:B------:R-:W-:Y:S05]  /*7070*/  BSYNC B1 ;  /* 0x0000000000017941 */ /* 0x000fea0003800000 */
.L_x_97:
        /* <DEDUP_REMOVED lines=12> */
.L_x_100:
[----:B------:R-:W-:Y:S05]  /*7140*/  BSYNC B1 ;  /* 0x0000000000017941 */ /* 0x000fea0003800000 */
.L_x_99:
        /* <DEDUP_REMOVED lines=12> */
.L_x_102:
[----:B------:R-:W-:Y:S05]  /*7210*/  BSYNC B1 ;  /* 0x0000000000017941 */ /* 0x000fea0003800000 */
.L_x_101:
        /* <DEDUP_REMOVED lines=12> */
.L_x_104:
[----:B------:R-:W-:Y:S05]  /*72e0*/  BSYNC B1 ;  /* 0x0000000000017941 */ /* 0x000fea0003800000 */
.L_x_103:
        /* <DEDUP_REMOVED lines=12> */
.L_x_106:
[----:B------:R-:W-:Y:S05]  /*73b0*/  BSYNC B1 ;  /* 0x0000000000017941 */ /* 0x000fea0003800000 */
.L_x_105:
        /* <DEDUP_REMOVED lines=12> */
.L_x_108:
[----:B------:R-:W-:Y:S05]  /*7480*/  BSYNC B1 ;  /* 0x0000000000017941 */ /* 0x000fea0003800000 */
.L_x_107:
        /* <DEDUP_REMOVED lines=12> */
.L_x_110:
[----:B------:R-:W-:Y:S05]  /*7550*/  BSYNC B1 ;  /* 0x0000000000017941 */ /* 0x000fea0003800000 */
.L_x_109:
        /* <DEDUP_REMOVED lines=12> */
.L_x_112:
[----:B------:R-:W-:Y:S05]  /*7620*/  BSYNC B1 ;  /* 0x0000000000017941 */ /* 0x000fea0003800000 */
.L_x_111:
        /* <DEDUP_REMOVED lines=12> */
.L_x_114:
[----:B------:R-:W-:Y:S05]  /*76f0*/  BSYNC B1 ;  /* 0x0000000000017941 */ /* 0x000fea0003800000 */
.L_x_113:
        /* <DEDUP_REMOVED lines=12> */
.L_x_116:
[----:B------:R-:W-:Y:S05]  /*77c0*/  BSYNC B1 ;  /* 0x0000000000017941 */ /* 0x000fea0003800000 */
.L_x_115:
        /* <DEDUP_REMOVED lines=12> */
.L_x_118:
[----:B------:R-:W-:Y:S05]  /*7890*/  BSYNC B1 ;  /* 0x0000000000017941 */ /* 0x000fea0003800000 */
.L_x_117:
        /* <DEDUP_REMOVED lines=12> */
.L_x_120:
[----:B------:R-:W-:Y:S05]  /*7960*/  BSYNC B1 ;  /* 0x0000000000017941 */ /* 0x000fea0003800000 */
.L_x_119:
        /* <DEDUP_REMOVED lines=12> */
.L_x_122:
[----:B------:R-:W-:Y:S05]  /*7a30*/  BSYNC B1 ;  /* 0x0000000000017941 */ /* 0x000fea0003800000 */
.L_x_121:
        /* <DEDUP_REMOVED lines=12> */
.L_x_124:
[----:B------:R-:W-:Y:S05]  /*7b00*/  BSYNC B1 ;  /* 0x0000000000017941 */ /* 0x000fea0003800000 */
.L_x_123:
        /* <DEDUP_REMOVED lines=12> */
.L_x_126:
[----:B------:R-:W-:Y:S05]  /*7bd0*/  BSYNC B1 ;  /* 0x0000000000017941 */ /* 0x000fea0003800000 */
.L_x_125:
        /* <DEDUP_REMOVED lines=12> */
.L_x_128:
[----:B------:R-:W-:Y:S05]  /*7ca0*/  BSYNC B1 ;  /* 0x0000000000017941 */ /* 0x000fea0003800000 */
.L_x_127:
        /* <DEDUP_REMOVED lines=12> */
.L_x_130:
[----:B------:R-:W-:Y:S05]  /*7d70*/  BSYNC B1 ;  /* 0x0000000000017941 */ /* 0x000fea0003800000 */
.L_x_129:
        /* <DEDUP_REMOVED lines=12> */
.L_x_132:
[----:B------:R-:W-:Y:S05]  /*7e40*/  BSYNC B1 ;  /* 0x0000000000017941 */ /* 0x000fea0003800000 */
.L_x_131:
        /* <DEDUP_REMOVED lines=12> */
.L_x_134:
[----:B------:R-:W-:Y:S05]  /*7f10*/  BSYNC B1 ;  /* 0x0000000000017941 */ /* 0x000fea0003800000 */
.L_x_133:
        /* <DEDUP_REMOVED lines=12> */
.L_x_136:
[----:B------:R-:W-:Y:S05]  /*7fe0*/  BSYNC B1 ;  /* 0x0000000000017941 */ /* 0x000fea0003800000 */
.L_x_135:
        /* <DEDUP_REMOVED lines=12> */
.L_x_138:
[----:B------:R-:W-:Y:S05]  /*80b0*/  BSYNC B1 ;  /* 0x0000000000017941 */ /* 0x000fea0003800000 */
.L_x_137:
        /* <DEDUP_REMOVED lines=12> */
.L_x_140:
[----:B------:R-:W-:Y:S05]  /*8180*/  BSYNC B1 ;  /* 0x0000000000017941 */ /* 0x000fea0003800000 */
.L_x_139:
        /* <DEDUP_REMOVED lines=12> */
.L_x_142:
[----:B------:R-:W-:Y:S05]  /*8250*/  BSYNC B1 ;  /* 0x0000000000017941 */ /* 0x000fea0003800000 */
.L_x_141:
        /* <DEDUP_REMOVED lines=12> */
.L_x_144:
[----:B------:R-:W-:Y:S05]  /*8320*/  BSYNC B1 ;  /* 0x0000000000017941 */ /* 0x000fea0003800000 */
.L_x_143:
        /* <DEDUP_REMOVED lines=12> */
.L_x_146:
[----:B------:R-:W-:Y:S05]  /*83f0*/  BSYNC B1 ;  /* 0x0000000000017941 */ /* 0x000fea0003800000 */
.L_x_145:
        /* <DEDUP_REMOVED lines=12> */
.L_x_148:
[----:B------:R-:W-:Y:S05]  /*84c0*/  BSYNC B1 ;  /* 0x0000000000017941 */ /* 0x000fea0003800000 */
.L_x_147:
        /* <DEDUP_REMOVED lines=12> */
.L_x_150:
[----:B------:R-:W-:Y:S05]  /*8590*/  BSYNC B1 ;  /* 0x0000000000017941 */ /* 0x000fea0003800000 */
.L_x_149:
        /* <DEDUP_REMOVED lines=12> */
.L_x_152:
[----:B------:R-:W-:Y:S05]  /*8660*/  BSYNC B1 ;  /* 0x0000000000017941 */ /* 0x000fea0003800000 */
.L_x_151:
        /* <DEDUP_REMOVED lines=12> */
.L_x_154:
[----:B------:R-:W-:Y:S05]  /*8730*/  BSYNC B1 ;  /* 0x0000000000017941 */ /* 0x000fea0003800000 */
.L_x_153:
        /* <DEDUP_REMOVED lines=12> */
.L_x_156:
[----:B------:R-:W-:Y:S05]  /*8800*/  BSYNC B1 ;  /* 0x0000000000017941 */ /* 0x000fea0003800000 */
.L_x_155:
        /* <DEDUP_REMOVED lines=12> */
.L_x_158:
[----:B------:R-:W-:Y:S05]  /*88d0*/  BSYNC B1 ;  /* 0x0000000000017941 */ /* 0x000fea0003800000 */
.L_x_157:
        /* <DEDUP_REMOVED lines=12> */
.L_x_160:
[----:B------:R-:W-:Y:S05]  /*89a0*/  BSYNC B1 ;  /* 0x0000000000017941 */ /* 0x000fea0003800000 */
.L_x_159:
        /* <DEDUP_REMOVED lines=12> */
.L_x_162:
[----:B------:R-:W-:Y:S05]  /*8a70*/  BSYNC B1 ;  /* 0x0000000000017941 */ /* 0x000fea0003800000 */
.L_x_161:
        /* <DEDUP_REMOVED lines=12> */
.L_x_164:
[----:B------:R-:W-:Y:S05]  /*8b40*/  BSYNC B1 ;  /* 0x0000000000017941 */ /* 0x000fea0003800000 */
.L_x_163:
        /* <DEDUP_REMOVED lines=12> */
.L_x_166:
[----:B------:R-:W-:Y:S05]  /*8c10*/  BSYNC B1 ;  /* 0x0000000000017941 */ /* 0x000fea0003800000 */
.L_x_165:
        /* <DEDUP_REMOVED lines=12> */
.L_x_168:
[----:B------:R-:W-:Y:S05]  /*8ce0*/  BSYNC B1 ;  /* 0x0000000000017941 */ /* 0x000fea0003800000 */
.L_x_167:
        /* <DEDUP_REMOVED lines=12> */
.L_x_170:
[----:B------:R-:W-:Y:S05]  /*8db0*/  BSYNC B1 ;  /* 0x0000000000017941 */ /* 0x000fea0003800000 */
.L_x_169:
        /* <DEDUP_REMOVED lines=12> */
.L_x_172:
[----:B------:R-:W-:Y:S05]  /*8e80*/  BSYNC B1 ;  /* 0x0000000000017941 */ /* 0x000fea0003800000 */
.L_x_171:
        /* <DEDUP_REMOVED lines=12> */
.L_x_174:
[----:B------:R-:W-:Y:S05]  /*8f50*/  BSYNC B1 ;  /* 0x0000000000017941 */ /* 0x000fea0003800000 */
.L_x_173:
        /* <DEDUP_REMOVED lines=12> */
.L_x_176:
[----:B------:R-:W-:Y:S05]  /*9020*/  BSYNC B1 ;  /* 0x0000000000017941 */ /* 0x000fea0003800000 */
.L_x_175:
        /* <DEDUP_REMOVED lines=12> */
.L_x_178:
[----:B------:R-:W-:Y:S05]  /*90f0*/  BSYNC B1 ;  /* 0x0000000000017941 */ /* 0x000fea0003800000 */
.L_x_177:
        /* <DEDUP_REMOVED lines=12> */
.L_x_180:
[----:B------:R-:W-:Y:S05]  /*91c0*/  BSYNC B1 ;  /* 0x0000000000017941 */ /* 0x000fea0003800000 */
.L_x_179:
        /* <DEDUP_REMOVED lines=12> */
.L_x_182:
[----:B------:R-:W-:Y:S05]  /*9290*/  BSYNC B1 ;  /* 0x0000000000017941 */ /* 0x000fea0003800000 */
.L_x_181:
        /* <DEDUP_REMOVED lines=12> */
.L_x_184:
[----:B------:R-:W-:Y:S05]  /*9360*/  BSYNC B1 ;  /* 0x0000000000017941 */ /* 0x000fea0003800000 */
.L_x_183:
        /* <DEDUP_REMOVED lines=12> */
.L_x_186:
[----:B------:R-:W-:Y:S05]  /*9430*/  BSYNC B1 ;  /* 0x0000000000017941 */ /* 0x000fea0003800000 */
.L_x_185:
        /* <DEDUP_REMOVED lines=12> */
.L_x_188:
[----:B------:R-:W-:Y:S05]  /*9500*/  BSYNC B1 ;  /* 0x0000000000017941 */ /* 0x000fea0003800000 */
.L_x_187:
[----:B-----5:R-:W-:Y:S01]  /*9510*/  LOP3.LUT R32, R32, 0xff, RZ, 0xc0, !PT ;  /* 0x000000ff20207812 */ /* 0x020fe200078ec0ff */
[----:B------:R-:W-:Y:S01]  /*9520*/  BSSY B1, `(.L_x_189) ;  /* 0x000000b000017945 */ /* 0x000fe20003800000 */
[----:B------:R-:W-:Y:S02]  /*9530*/  ISETP.LT.OR P4, PT, R35, 0x99, !P0 ;  /* 0x000000992300780c */ /* 0x000fe40004781670 */
[----:B------:R-:W-:-:S05]  /*9540*/  F2FP.F16.E5M2.UNPACK_B R32, R32 ;  /* 0x00000020ff20723e */ /* 0x000fca00020004ff */
[----:B------:R-:W-:-:S05]  /*9550*/  HADD2.F32 R32, -RZ, R32.H0_H0 ;  /* 0x20000020ff207230 */ /* 0x000fca0000004100 */
[----:B------:R-:W-:-:S04]  /*9560*/  FMUL R32, R32, UR21 ;  /* 0x0000001520207c20 */ /* 0x000fc80008400000 */
[----:B------:R-:W-:Y:S01]  /*9570*/  FFMA R32, R23, UR20, R32 ;  /* 0x0000001417207c23 */ /* 0x000fe20008000020 */
[----:B------:R-:W-:-:S04]  /*9580*/  PRMT R23, RZ, 0x7610, R23 ;  /* 0x00007610ff177816 */ /* 0x000fc80000000017 */
[----:B--2---:R-:W-:-:S05]  /*9590*/  F2FP.SATFINITE.E5M2.F32.PACK_AB_MERGE_C R33, RZ, R32, RZ ;  /* 0x00000020ff21723e */ /* 0x004fca00048060ff */
[----:B------:R2:W-:Y:S01]  /*95a0*/  @!P3 STG.E.U8 desc[UR18][R26.64+0x91], R33 ;  /* 0x000091211a00b986 */ /* 0x0005e2000c101112 */
[----:B------:R-:W-:Y:S05]  /*95b0*/  @P4 BRA `(.L_x_190) ;  /* 0x0000000000044947 */ /* 0x000fea0003800000 */
[----:B------:R0:W5:Y:S02]  /*95c0*/  LDG.E.U8 R23, desc[UR18][R28.64+0x98] ;  /* 0x000098121c177981 */ /* 0x000164000c1e1100 */
.L_x_190:
[----:B------:R-:W-:Y:S05]  /*95d0*/  BSYNC B1 ;  /* 0x0000000000017941 */ /* 0x000fea0003800000 */
.L_x_189:
        /* <DEDUP_REMOVED lines=8> */
[----:B------:R-:W-:-:S05]  /*9660*/  F2FP.SATFINITE.E5M2.F32.PACK_AB_MERGE_C R23, RZ, R23, RZ ;  /* 0x00000017ff17723e */ /* 0x000fca00048060ff */
[----:B------:R0:W-:Y:S01]  /*9670*/  @!P4 STG.E.U8 desc[UR18][R24.64+0x98], R23 ;  /* 0x000098171800c986 */ /* 0x0001e2000c101112 */
[----:B------:R-:W-:Y:S05]  /*9680*/  @P3 BRA `(.L_x_192) ;  /* 0x0000000000043947 */ /* 0x000fea0003800000 */
[----:B------:R0:W5:Y:S02]  /*9690*/  LDG.E.U8 R22, desc[UR18][R28.64+0x99] ;  /* 0x000099121c167981 */ /* 0x000164000c1e1100 */
.L_x_192:
[----:B------:R-:W-:Y:S05]  /*96a0*/  BSYNC B1 ;  /* 0x0000000000017941 */ /* 0x000fea0003800000 */
.L_x_191:
        /* <DEDUP_REMOVED lines=8> */
[----:B0-----:R-:W-:-:S05]  /*9730*/  F2FP.SATFINITE.E5M2.F32.PACK_AB_MERGE_C R23, RZ, R22, RZ ;  /* 0x00000016ff17723e */ /* 0x001fca00048060ff */
[----:B------:R0:W-:Y:S01]  /*9740*/  @!P3 STG.E.U8 desc[UR18][R24.64+0x99], R23 ;  /* 0x000099171800b986 */ /* 0x0001e2000c101112 */
[----:B------:R-:W-:Y:S05]  /*9750*/  @P4 BRA `(.L_x_194) ;  /* 0x0000000000044947 */ /* 0x000fea0003800000 */
[----:B------:R0:W5:Y:S02]  /*9760*/  LDG.E.U8 R21, desc[UR18][R30.64+0x98] ;  /* 0x000098121e157981 */ /* 0x000164000c1e1100 */
.L_x_194:
[----:B------:R-:W-:Y:S05]  /*9770*/  BSYNC B1 ;  /* 0x0000000000017941 */ /* 0x000fea0003800000 */
.L_x_193:
        /* <DEDUP_REMOVED lines=12> */
.L_x_196:
[----:B------:R-:W-:Y:S05]  /*9840*/  BSYNC B1 ;  /* 0x0000000000017941 */ /* 0x000fea0003800000 */
.L_x_195:
        /* <DEDUP_REMOVED lines=12> */
.L_x_198:
[----:B------:R-:W-:Y:S05]  /*9910*/  BSYNC B1 ;  /* 0x0000000000017941 */ /* 0x000fea0003800000 */
.L_x_197:
        /* <DEDUP_REMOVED lines=12> */
.L_x_200:
[----:B------:R-:W-:Y:S05]  /*99e0*/  BSYNC B1 ;  /* 0x0000000000017941 */ /* 0x000fea0003800000 */
.L_x_199:
        /* <DEDUP_REMOVED lines=12> */
.L_x_202:
[----:B------:R-:W-:Y:S05]  /*9ab0*/  BSYNC B1 ;  /* 0x0000000000017941 */ /* 0x000fea0003800000 */
.L_x_201:
        /* <DEDUP_REMOVED lines=12> */
.L_x_204:
[----:B------:R-:W-:Y:S05]  /*9b80*/  BSYNC B1 ;  /* 0x0000000000017941 */ /* 0x000fea0003800000 */
.L_x_203:
        /* <DEDUP_REMOVED lines=12> */
.L_x_206:
[----:B------:R-:W-:Y:S05]  /*9c50*/  BSYNC B1 ;  /* 0x0000000000017941 */ /* 0x000fea0003800000 */
.L_x_205:
        /* <DEDUP_REMOVED lines=12> */
.L_x_208:
[----:B------:R-:W-:Y:S05]  /*9d20*/  BSYNC B1 ;  /* 0x0000000000017941 */ /* 0x000fea0003800000 */
.L_x_207:
        /* <DEDUP_REMOVED lines=12> */
.L_x_210:
[----:B------:R-:W-:Y:S05]  /*9df0*/  BSYNC B1 ;  /* 0x0000000000017941 */ /* 0x000fea0003800000 */
.L_x_209:
        /* <DEDUP_REMOVED lines=12> */
.L_x_212:
[----:B------:R-:W-:Y:S05]  /*9ec0*/  BSYNC B1 ;  /* 0x0000000000017941 */ /* 0x000fea0003800000 */
.L_x_211:
        /* <DEDUP_REMOVED lines=12> */
.L_x_214:
[----:B------:R-:W-:Y:S05]  /*9f90*/  BSYNC B1 ;  /* 0x0000000000017941 */ /* 0x000fea0003800000 */
.L_x_213:
        /* <DEDUP_REMOVED lines=12> */
.L_x_216:
[----:B------:R-:W-:Y:S05]  /*a060*/  BSYNC B1 ;  /* 0x0000000000017941 */ /* 0x000fea0003800000 */
.L_x_215:
        /* <DEDUP_REMOVED lines=12> */
.L_x_218:
[----:B------:R-:W-:Y:S05]  /*a130*/  BSYNC B1 ;  /* 0x0000000000017941 */ /* 0x000fea0003800000 */
.L_x_217:
        /* <DEDUP_REMOVED lines=12> */
.L_x_220:
[----:B------:R-:W-:Y:S05]  /*a200*/  BSYNC B1 ;  /* 0x0000000000017941 */ /* 0x000fea0003800000 */
.L_x_219:
        /* <DEDUP_REMOVED lines=12> */
.L_x_222:
[----:B------:R-:W-:Y:S05]  /*a2d0*/  BSYNC B1 ;  /* 0x0000000000017941 */ /* 0x000fea0003800000 */
.L_x_221:
        /* <DEDUP_REMOVED lines=12> */
.L_x_224:
[----:B------:R-:W-:Y:S05]  /*a3a0*/  BSYNC B1 ;  /* 0x0000000000017941 */ /* 0x000fea0003800000 */
.L_x_223:
        /* <DEDUP_REMOVED lines=12> */
.L_x_226:
[----:B------:R-:W-:Y:S05]  /*a470*/  BSYNC B1 ;  /* 0x0000000000017941 */ /* 0x000fea0003800000 */
.L_x_225:
        /* <DEDUP_REMOVED lines=12> */
.L_x_228:
[----:B------:R-:W-:Y:S05]  /*a540*/  BSYNC B1 ;  /* 0x0000000000017941 */ /* 0x000fea0003800000 */
.L_x_227:
        /* <DEDUP_REMOVED lines=12> */
.L_x_230:
[----:B------:R-:W-:Y:S05]  /*a610*/  BSYNC B1 ;  /* 0x0000000000017941 */ /* 0x000fea0003800000 */
.L_x_229:
        /* <DEDUP_REMOVED lines=12> */
.L_x_232:
[----:B------:R-:W-:Y:S05]  /*a6e0*/  BSYNC B1 ;  /* 0x0000000000017941 */ /* 0x000fea0003800000 */
.L_x_231:
[----:B-----5:R-:W-:Y:S01]  /*a6f0*/  LOP3.LUT R2, R2, 0xff, RZ, 0xc0, !PT ;  /* 0x000000ff02027812 */ /* 0x020fe200078ec0ff */
[----:B------:R-:W-:Y:S01]  /*a700*/  BSSY B1, `(.L_x_233) ;  /* 0x000000b000017945 */ /* 0x000fe20003800000 */
[----:B------:R-:W-:Y:S02]  /*a710*/  ISETP.LT.OR P4, PT, R35, 0xc1, !P1 ;  /* 0x000000c12300780c */ /* 0x000fe40004f81670 */
[----:B------:R-:W-:-:S05]  /*a720*/  F2FP.F16.E5M2.UNPACK_B R2, R2 ;  /* 0x00000002ff02723e */ /* 0x000fca00020004ff */
[----:B------:R-:W-:-:S05]  /*a730*/  HADD2.F32 R2, -RZ, R2.H0_H0 ;  /* 0x20000002ff027230 */ /* 0x000fca0000004100 */
[----:B0-----:R-:W-:-:S04]  /*a740*/  FMUL R3, R2, UR21 ;  /* 0x0000001502037c20 */ /* 0x001fc80008400000 */
[----:B------:R-:W-:Y:S01]  /*a750*/  FFMA R3, R0, UR20, R3 ;  /* 0x0000001400037c23 */ /* 0x000fe20008000003 */
[----:B------:R-:W-:-:S04]  /*a760*/  PRMT R0, RZ, 0x7610, R0 ;  /* 0x00007610ff007816 */ /* 0x000fc80000000000 */
[----:B------:R-:W-:-:S05]  /*a770*/  F2FP.SATFINITE.E5M2.F32.PACK_AB_MERGE_C R3, RZ, R3, RZ ;  /* 0x00000003ff03723e */ /* 0x000fca00048060ff */
[----:B------:R0:W-:Y:S01]  /*a780*/  @!P3 STG.E.U8 desc[UR18][R24.64+0xc1], R3 ;  /* 0x0000c1031800b986 */ /* 0x0001e2000c101112 */
[----:B------:R-:W-:Y:S05]  /*a790*/  @P4 BRA `(.L_x_234) ;  /* 0x0000000000044947 */ /* 0x000fea0003800000 */
[----:B------:R0:W5:Y:S02]  /*a7a0*/  LDG.E.U8 R0, desc[UR18][R30.64+0xc0] ;  /* 0x0000c0121e007981 */ /* 0x000164000c1e1100 */
.L_x_234:
[----:B------:R-:W-:Y:S05]  /*a7b0*/  BSYNC B1 ;  /* 0x0000000000017941 */ /* 0x000fea0003800000 */
.L_x_233:
[----:B------:R-:W2:Y:S01]  /*a7c0*/  LDL.LU R2, [R1] ;  /* 0x0000000001027983 */ /* 0x000ea20000300800 */
[----:B-----5:R-:W-:Y:S01]  /*a7d0*/  LOP3.LUT R0, R0, 0xff, RZ, 0xc0, !PT ;  /* 0x000000ff00007812 */ /* 0x020fe200078ec0ff */
[----:B------:R-:W-:Y:S01]  /*a7e0*/  BSSY B1, `(.L_x_235) ;  /* 0x000000b000017945 */ /* 0x000fe20003800000 */
[----:B------:R-:W-:Y:S02]  /*a7f0*/  ISETP.LT.OR P3, PT, R35, 0xc2, !P1 ;  /* 0x000000c22300780c */ /* 0x000fe40004f61670 */
[----:B------:R-:W-:-:S05]  /*a800*/  F2FP.F16.E5M2.UNPACK_B R0, R0 ;  /* 0x00000000ff00723e */ /* 0x000fca00020004ff */
[----:B------:R-:W-:-:S05]  /*a810*/  HADD2.F32 R0, -RZ, R0.H0_H0 ;  /* 0x20000000ff007230 */ /* 0x000fca0000004100 */
[----:B------:R-:W-:-:S04]  /*a820*/  FMUL R0, R0, UR21 ;  /* 0x0000001500007c20 */ /* 0x000fc80008400000 */
[----:B--2---:R-:W-:-:S05]  /*a830*/  FFMA R0, R2, UR20, R0 ;  /* 0x0000001402007c23 */ /* 0x004fca0008000000 */
[----:B0-----:R-:W-:Y:S02]  /*a840*/  F2FP.SATFINITE.E5M2.F32.PACK_AB_MERGE_C R3, RZ, R0, RZ ;  /* 0x00000000ff03723e */ /* 0x001fe400048060ff */
[----:B------:R-:W-:-:S03]  /*a850*/  PRMT R0, RZ, 0x7610, R0 ;  /* 0x00007610ff007816 */ /* 0x000fc60000000000 */
[----:B------:R0:W-:Y:S01]  /*a860*/  @!P4 STG.E.U8 desc[UR18][R26.64+0xc0], R3 ;  /* 0x0000c0031a00c986 */ /* 0x0001e2000c101112 */
[----:B------:R-:W-:Y:S05]  /*a870*/  @P3 BRA `(.L_x_236) ;  /* 0x0000000000043947 */ /* 0x000fea0003800000 */
[----:B------:R2:W5:Y:S02]  /*a880*/  LDG.E.U8 R0, desc[UR18][R30.64+0xc1] ;  /* 0x0000c1121e007981 */ /* 0x000564000c1e1100 */
.L_x_236:
[----:B------:R-:W-:Y:S05]  /*a890*/  BSYNC B1 ;  /* 0x0000000000017941 */ /* 0x000fea0003800000 */
.L_x_235:
[----:B------:R-:W3:Y:S01]  /*a8a0*/  LDL.LU R2, [R1+0x4] ;  /* 0x0000040001027983 */ /* 0x000ee20000300800 */
[----:B-----5:R-:W-:Y:S01]  /*a8b0*/  LOP3.LUT R0, R0, 0xff, RZ, 0xc0, !PT ;  /* 0x000000ff00007812 */ /* 0x020fe200078ec0ff */
[----:B------:R-:W-:Y:S01]  /*a8c0*/  BSSY B1, `(.L_x_237) ;  /* 0x000000b000017945 */ /* 0x000fe20003800000 */
[----:B------:R-:W-:Y:S02]  /*a8d0*/  ISETP.LT.OR P4, PT, R35, 0xc9, !P0 ;  /* 0x000000c92300780c */ /* 0x000fe40004781670 */
[----:B------:R-:W-:-:S05]  /*a8e0*/  F2FP.F16.E5M2.UNPACK_B R0, R0 ;  /* 0x00000000ff00723e */ /* 0x000fca00020004ff */
[----:B------:R-:W-:-:S05]  /*a8f0*/  HADD2.F32 R0, -RZ, R0.H0_H0 ;  /* 0x20000000ff007230 */ /* 0x000fca0000004100 */
[----:B------:R-:W-:-:S04]  /*a900*/  FMUL R0, R0, UR21 ;  /* 0x0000001500007c20 */ /* 0x000fc80008400000 */
[----:B---3--:R-:W-:-:S05]  /*a910*/  FFMA R0, R2, UR20, R0 ;  /* 0x0000001402007c23 */ /* 0x008fca0008000000 */
[----:B0-----:R-:W-:Y:S02]  /*a920*/  F2FP.SATFINITE.E5M2.F32.PACK_AB_MERGE_C R3, RZ, R0, RZ ;  /* 0x00000000ff03723e */ /* 0x001fe400048060ff */
[----:B------:R-:W-:-:S03]  /*a930*/  PRMT R0, RZ, 0x7610, R0 ;  /* 0x00007610ff007816 */ /* 0x000fc60000000000 */
[----:B------:R0:W-:Y:S01]  /*a940*/  @!P3 STG.E.U8 desc[UR18][R26.64+0xc1], R3 ;  /* 0x0000c1031a00b986 */ /* 0x0001e2000c101112 */
[----:B------:R-:W-:Y:S05]  /*a950*/  @P4 BRA `(.L_x_238) ;  /* 0x0000000000044947 */ /* 0x000fea0003800000 */
[----:B------:R3:W5:Y:S02]  /*a960*/  LDG.E.U8 R0, desc[UR18][R28.64+0xc8] ;  /* 0x0000c8121c007981 */ /* 0x000764000c1e1100 */
.L_x_238:
[----:B------:R-:W-:Y:S05]  /*a970*/  BSYNC B1 ;  /* 0x0000000000017941 */ /* 0x000fea0003800000 */
.L_x_237:
[----:B------:R-:W2:Y:S01]  /*a980*/  LDL.LU R2, [R1+0x8] ;  /* 0x0000080001027983 */ /* 0x000ea20000300800 */
        /* <DEDUP_REMOVED lines=12> */
.L_x_240:
[----:B------:R-:W-:Y:S05]  /*aa50*/  BSYNC B1 ;  /* 0x0000000000017941 */ /* 0x000fea0003800000 */
.L_x_239:
        /* <DEDUP_REMOVED lines=13> */
.L_x_242:
[----:B------:R-:W-:Y:S05]  /*ab30*/  BSYNC B1 ;  /* 0x0000000000017941 */ /* 0x000fea0003800000 */
.L_x_241:
        /* <DEDUP_REMOVED lines=13> */
.L_x_244:
[----:B------:R-:W-:Y:S05]  /*ac10*/  BSYNC B1 ;  /* 0x0000000000017941 */ /* 0x000fea0003800000 */
.L_x_243:
        /* <DEDUP_REMOVED lines=13> */
.L_x_246:
[----:B------:R-:W-:Y:S05]  /*acf0*/  BSYNC B1 ;  /* 0x0000000000017941 */ /* 0x000fea0003800000 */
.L_x_245:
        /* <DEDUP_REMOVED lines=13> */
.L_x_248:
[----:B------:R-:W-:Y:S05]  /*add0*/  BSYNC B1 ;  /* 0x0000000000017941 */ /* 0x000fea0003800000 */
.L_x_247:
        /* <DEDUP_REMOVED lines=13> */
.L_x_250:
[----:B------:R-:W-:Y:S05]  /*aeb0*/  BSYNC B1 ;  /* 0x0000000000017941 */ /* 0x000fea0003800000 */
.L_x_249:
        /* <DEDUP_REMOVED lines=13> */
.L_x_252:
[----:B------:R-:W-:Y:S05]  /*af90*/  BSYNC B1 ;  /* 0x0000000000017941 */ /* 0x000fea0003800000 */
.L_x_251:
        /* <DEDUP_REMOVED lines=13> */
.L_x_254:
[----:B------:R-:W-:Y:S05]  /*b070*/  BSYNC B1 ;  /* 0x0000000000017941 */ /* 0x000fea0003800000 */
.L_x_253:
        /* <DEDUP_REMOVED lines=13> */
.L_x_256:
[----:B------:R-:W-:Y:S05]  /*b150*/  BSYNC B1 ;  /* 0x0000000000017941 */ /* 0x000fea0003800000 */
.L_x_255:
        /* <DEDUP_REMOVED lines=13> */
.L_x_258:
[----:B------:R-:W-:Y:S05]  /*b230*/  BSYNC B1 ;  /* 0x0000000000017941 */ /* 0x000fea0003800000 */
.L_x_257:
        /* <DEDUP_REMOVED lines=13> */
.L_x_260:
[----:B------:R-:W-:Y:S05]  /*b310*/  BSYNC B1 ;  /* 0x0000000000017941 */ /* 0x000fea0003800000 */
.L_x_259:
        /* <DEDUP_REMOVED lines=13> */
.L_x_262:
[----:B------:R-:W-:Y:S05]  /*b3f0*/  BSYNC B1 ;  /* 0x0000000000017941 */ /* 0x000fea0003800000 */
.L_x_261:
        /* <DEDUP_REMOVED lines=13> */
.L_x_264:
[----:B------:R-:W-:Y:S05]  /*b4d0*/  BSYNC B1 ;  /* 0x0000000000017941 */ /* 0x000fea0003800000 */
.L_x_263:
        /* <DEDUP_REMOVED lines=13> */
.L_x_266:
[----:B------:R-:W-:Y:S05]  /*b5b0*/  BSYNC B1 ;  /* 0x0000000000017941 */ /* 0x000fea0003800000 */
.L_x_265:
        /* <DEDUP_REMOVED lines=13> */
.L_x_268:
[----:B------:R-:W-:Y:S05]  /*b690*/  BSYNC B1 ;  /* 0x0000000000017941 */ /* 0x000fea0003800000 */
.L_x_267:
        /* <DEDUP_REMOVED lines=13> */
.L_x_270:
[----:B------:R-:W-:Y:S05]  /*b770*/  BSYNC B1 ;  /* 0x0000000000017941 */ /* 0x000fea0003800000 */
.L_x_269:
        /* <DEDUP_REMOVED lines=13> */
.L_x_272:
[----:B------:R-:W-:Y:S05]  /*b850*/  BSYNC B1 ;  /* 0x0000000000017941 */ /* 0x000fea0003800000 */
.L_x_271:
        /* <DEDUP_REMOVED lines=13> */
.L_x_274:
[----:B------:R-:W-:Y:S05]  /*b930*/  BSYNC B1 ;  /* 0x0000000000017941 */ /* 0x000fea0003800000 */
.L_x_273:
        /* <DEDUP_REMOVED lines=13> */
.L_x_276:
[----:B------:R-:W-:Y:S05]  /*ba10*/  BSYNC B1 ;  /* 0x0000000000017941 */ /* 0x000fea0003800000 */
.L_x_275:
        /* <DEDUP_REMOVED lines=13> */
.L_x_278:
[----:B------:R-:W-:Y:S05]  /*baf0*/  BSYNC B1 ;  /* 0x0000000000017941 */ /* 0x000fea0003800000 */
.L_x_277:
        /* <DEDUP_REMOVED lines=13> */
.L_x_280:
[----:B------:R-:W-:Y:S05]  /*bbd0*/  BSYNC B1 ;  /* 0x0000000000017941 */ /* 0x000fea0003800000 */
.L_x_279:
        /* <DEDUP_REMOVED lines=13> */
.L_x_282:
[----:B------:R-:W-:Y:S05]  /*bcb0*/  BSYNC B1 ;  /* 0x0000000000017941 */ /* 0x000fea0003800000 */
.L_x_281:
        /* <DEDUP_REMOVED lines=13> */
.L_x_284:
[----:B------:R-:W-:Y:S05]  /*bd90*/  BSYNC B1 ;  /* 0x0000000000017941 */ /* 0x000fea0003800000 */
.L_x_283:
        /* <DEDUP_REMOVED lines=13> */
.L_x_286:
[----:B------:R-:W-:Y:S05]  /*be70*/  BSYNC B1 ;  /* 0x0000000000017941 */ /* 0x000fea0003800000 */
.L_x_285:
        /* <DEDUP_REMOVED lines=13> */
.L_x_288:
[----:B------:R-:W-:Y:S05]  /*bf50*/  BSYNC B1 ;  /* 0x0000000000017941 */ /* 0x000fea0003800000 */
.L_x_287:
        /* <DEDUP_REMOVED lines=13> */
.L_x_290:
[----:B------:R-:W-:Y:S05]  /*c030*/  BSYNC B1 ;  /* 0x0000000000017941 */ /* 0x000fea0003800000 */
.L_x_289:
        /* <DEDUP_REMOVED lines=13> */
.L_x_292:
[----:B------:R-:W-:Y:S05]  /*c110*/  BSYNC B1 ;  /* 0x0000000000017941 */ /* 0x000fea0003800000 */
.L_x_291:
[----:B------:R-:W-:Y:S05]  /*c120*/  @P1 BRA `(.L_x_293) ;  /* 0x0000002000a41947 */ /* 0x000fea0003800000 */
[----:B------:R-:W2:Y:S01]  /*c130*/  LDL.LU R2, [R1+0x74] ;  /* 0x0000740001027983 */ /* 0x000ea20000300800 */
[----:B-----5:R-:W-:-:S04]  /*c140*/  LOP3.LUT R0, R0, 0xff, RZ, 0xc0, !PT ;  /* 0x000000ff00007812 */ /* 0x020fc800078ec0ff */
[----:B------:R-:W-:-:S05]  /*c150*/  F2FP.F16.E5M2.UNPACK_B R0, R0 ;  /* 0x00000000ff00723e */ /* 0x000fca00020004ff */
[----:B------:R-:W-:-:S05]  /*c160*/  HADD2.F32 R0, -RZ, R0.H0_H0 ;  /* 0x20000000ff007230 */ /* 0x000fca0000004100 */
[----:B------:R-:W-:-:S04]  /*c170*/  FMUL R0, R0, UR21 ;  /* 0x0000001500007c20 */ /* 0x000fc80008400000 */
[----:B--2---:R-:W-:-:S05]  /*c180*/  FFMA R0, R2, UR20, R0 ;  /* 0x0000001402007c23 */ /* 0x004fca0008000000 */
[----:B0-----:R-:W-:-:S05]  /*c190*/  F2FP.SATFINITE.E5M2.F32.PACK_AB_MERGE_C R3, RZ, R0, RZ ;  /* 0x00000000ff03723e */ /* 0x001fca00048060ff */
[----:B------:R0:W-:Y:S01]  /*c1a0*/  STG.E.U8 desc[UR18][R26.64+0xf9], R3 ;  /* 0x0000f9031a007986 */ /* 0x0001e2000c101112 */
[----:B------:R-:W-:Y:S05]  /*c1b0*/  BRA `(.L_x_293) ;  /* 0x0000002000807947 */ /* 0x000fea0003800000 */
.L_x_36:
[----:B------:R-:W-:Y:S01]  /*c1c0*/  ISETP.GE.AND P1, PT, R38, 0x1, PT ;  /* 0x000000012600780c */ /* 0x000fe20003f26270 */
[----:B------:R-:W-:Y:S01]  /*c1d0*/  FMUL R226, R226, UR20 ;  /* 0x00000014e2e27c20 */ /* 0x000fe20008400000 */
[----:B------:R-:W2:Y:S01]  /*c1e0*/  LDL.LU R227, [R1+0x10] ;  /* 0x0000100001e37983 */ /* 0x000ea20000300800 */
[----:B------:R-:W-:Y:S01]  /*c1f0*/  ISETP.GE.AND P0, PT, R38, 0x9, PT ;  /* 0x000000092600780c */ /* 0x000fe20003f06270 */
[----:B------:R-:W-:Y:S01]  /*c200*/  FMUL R225, R225, UR20 ;  /* 0x00000014e1e17c20 */ /* 0x000fe20008400000 */
[C---:B------:R-:W-:Y:S02]  /*c210*/  ISETP.LT.OR P4, PT, R35.reuse, 0x1, !P1 ;  /* 0x000000012300780c */ /* 0x040fe40004f81670 */
[C---:B------:R-:W-:Y:S02]  /*c220*/  ISETP.LT.OR P5, PT, R35.reuse, 0x2, !P1 ;  /* 0x000000022300780c */ /* 0x040fe40004fa1670 */
[----:B------:R-:W-:Y:S02]  /*c230*/  F2FP.SATFINITE.E5M2.F32.PACK_AB_MERGE_C R29, RZ, R226, RZ ;  /* 0x000000e2ff1d723e */ /* 0x000fe400048060ff */
[C---:B------:R-:W-:Y:S01]  /*c240*/  ISETP.LT.OR P3, PT, R35.reuse, 0x1, !P0 ;  /* 0x000000012300780c */ /* 0x040fe20004761670 */
[----:B------:R-:W-:Y:S01]  /*c250*/  FMUL R224, R224, UR20 ;  /* 0x00000014e0e07c20 */ /* 0x000fe20008400000 */
[----:B------:R-:W-:Y:S01]  /*c260*/  ISETP.LT.OR P6, PT, R35, 0xa, !P1 ;  /* 0x0000000a2300780c */ /* 0x000fe20004fc1670 */
[----:B------:R-:W-:Y:S01]  /*c270*/  FMUL R223, R223, UR20 ;  /* 0x00000014dfdf7c20 */ /* 0x000fe20008400000 */
[----:B------:R-:W-:Y:S01]  /*c280*/  F2FP.SATFINITE.E5M2.F32.PACK_AB_MERGE_C R225, RZ, R225, RZ ;  /* 0x000000e1ffe1723e */ /* 0x000fe200048060ff */
[----:B------:R-:W-:Y:S01]  /*c290*/  FMUL R221, R221, UR20 ;  /* 0x00000014dddd7c20 */ /* 0x000fe20008400000 */
[----:B------:R-:W-:Y:S01]  /*c2a0*/  FMUL R222, R222, UR20 ;  /* 0x00000014dede7c20 */ /* 0x000fe20008400000 */
[----:B------:R0:W-:Y:S01]  /*c2b0*/  @!P4 STG.E.U8 desc[UR18][R24.64], R29 ;  /* 0x0000001d1800c986 */ /* 0x0001e2000c101112 */
[----:B------:R-:W-:-:S02]  /*c2c0*/  ISETP.LT.OR P4, PT, R35, 0x2, !P0 ;  /* 0x000000022300780c */ /* 0x000fc40004781670 */
[----:B------:R-:W-:Y:S01]  /*c2d0*/  F2FP.SATFINITE.E5M2.F32.PACK_AB_MERGE_C R31, RZ, R224, RZ ;  /* 0x000000e0ff1f723e */ /* 0x000fe200048060ff */
[----:B------:R3:W-:Y:S01]  /*c2e0*/  @!P5 STG.E.U8 desc[UR18][R24.64+0x1], R225 ;  /* 0x000001e11800d986 */ /* 0x0007e2000c101112 */
[C---:B------:R-:W-:Y:S02]  /*c2f0*/  ISETP.LT.OR P5, PT, R35.reuse, 0x9, !P1 ;  /* 0x000000092300780c */ /* 0x040fe40004fa1670 */
[----:B------:R-:W-:Y:S01]  /*c300*/  F2FP.SATFINITE.E5M2.F32.PACK_AB_MERGE_C R223, RZ, R223, RZ ;  /* 0x000000dfffdf723e */ /* 0x000fe200048060ff */
[----:B------:R-:W-:Y:S01]  /*c310*/  FMUL R220, R220, UR20 ;  /* 0x00000014dcdc7c20 */ /* 0x000fe20008400000 */
[----:B------:R-:W-:Y:S01]  /*c320*/  F2FP.SATFINITE.E5M2.F32.PACK_AB_MERGE_C R221, RZ, R221, RZ ;  /* 0x000000ddffdd723e */ /* 0x000fe200048060ff */
[----:B------:R-:W-:Y:S01]  /*c330*/  @!P3 STG.E.U8 desc[UR18][R26.64], R31 ;  /* 0x0000001f1a00b986 */ /* 0x000fe2000c101112 */
[----:B------:R-:W-:-:S03]  /*c340*/  ISETP.LT.OR P3, PT, R35, 0x9, !P0 ;  /* 0x000000092300780c */ /* 0x000fc60004761670 */
[----:B------:R-:W-:Y:S01]  /*c350*/  @!P4 STG.E.U8 desc[UR18][R26.64+0x1], R223 ;  /* 0x000001df1a00c986 */ /* 0x000fe2000c101112 */
[----:B------:R-:W-:-:S03]  /*c360*/  ISETP.LT.OR P4, PT, R35, 0xa, !P0 ;  /* 0x0000000a2300780c */ /* 0x000fc60004781670 */
[----:B------:R-:W-:Y:S01]  /*c370*/  @!P6 STG.E.U8 desc[UR18][R24.64+0x9], R221 ;  /* 0x000009dd1800e986 */ /* 0x000fe2000c101112 */
[----:B------:R-:W-:Y:S01]  /*c380*/  ISETP.LT.OR P6, PT, R35, 0x12, !P1 ;  /* 0x000000122300780c */ /* 0x000fe20004fc1670 */
[----:B------:R-:W-:Y:S01]  /*c390*/  FMUL R219, R219, UR20 ;  /* 0x00000014dbdb7c20 */ /* 0x000fe20008400000 */
[----:B0-----:R-:W-:Y:S01]  /*c3a0*/  F2FP.SATFINITE.E5M2.F32.PACK_AB_MERGE_C R29, RZ, R222, RZ ;  /* 0x000000deff1d723e */ /* 0x001fe200048060ff */
[----:B------:R-:W-:Y:S01]  /*c3b0*/  FMUL R217, R217, UR20 ;  /* 0x00000014d9d97c20 */ /* 0x000fe20008400000 */
[----:B------:R-:W4:Y:S01]  /*c3c0*/  LDL.LU R226, [R1+0xc] ;  /* 0x00000c0001e27983 */ /* 0x000f220000300800 */
[----:B------:R-:W-:Y:S02]  /*c3d0*/  F2FP.SATFINITE.E5M2.F32.PACK_AB_MERGE_C R33, RZ, R220, RZ ;  /* 0x000000dcff21723e */ /* 0x000fe400048060ff */
[----:B------:R-:W-:Y:S01]  /*c3e0*/  F2FP.SATFINITE.E5M2.F32.PACK_AB_MERGE_C R219, RZ, R219, RZ ;  /* 0x000000dbffdb723e */ /* 0x000fe200048060ff */
[----:B------:R0:W-:Y:S01]  /*c3f0*/  @!P5 STG.E.U8 desc[UR18][R24.64+0x8], R29 ;  /* 0x0000081d1800d986 */ /* 0x0001e2000c101112 */
[----:B------:R-:W-:-:S02]  /*c400*/  ISETP.LT.OR P5, PT, R35, 0x11, !P1 ;  /* 0x000000112300780c */ /* 0x000fc40004fa1670 */
[----:B------:R-:W-:Y:S01]  /*c410*/  F2FP.SATFINITE.E5M2.F32.PACK_AB_MERGE_C R217, RZ, R217, RZ ;  /* 0x000000d9ffd9723e */ /* 0x000fe200048060ff */
[----:B---3--:R-:W3:Y:S01]  /*c420*/  LDL.LU R225, [R1+0x8] ;  /* 0x0000080001e17983 */ /* 0x008ee20000300800 */
[----:B------:R-:W-:-:S03]  /*c430*/  FMUL R218, R218, UR20 ;  /* 0x00000014dada7c20 */ /* 0x000fc60008400000 */
[----:B------:R-:W4:Y:S04]  /*c440*/  LDL.LU R224, [R1+0x4] ;  /* 0x0000040001e07983 */ /* 0x000f280000300800 */
[----:B------:R-:W3:Y:S01]  /*c450*/  LDL.LU R222, [R1] ;  /* 0x0000000001de7983 */ /* 0x000ee20000300800 */
[----:B0-----:R-:W-:Y:S01]  /*c460*/  F2FP.SATFINITE.E5M2.F32.PACK_AB_MERGE_C R29, RZ, R218, RZ ;  /* 0x000000daff1d723e */ /* 0x001fe200048060ff */
[----:B------:R-:W-:Y:S01]  /*c470*/  FMUL R216, R216, UR20 ;  /* 0x00000014d8d87c20 */ /* 0x000fe20008400000 */
[----:B------:R-:W-:Y:S01]  /*c480*/  FMUL R215, R215, UR20 ;  /* 0x00000014d7d77c20 */ /* 0x000fe20008400000 */
[----:B------:R0:W-:Y:S01]  /*c490*/  @!P3 STG.E.U8 desc[UR18][R26.64+0x8], R33 ;  /* 0x000008211a00b986 */ /* 0x0001e2000c101112 */
[----:B------:R-:W-:Y:S01]  /*c4a0*/  ISETP.LT.OR P3, PT, R35, 0x11, !P0 ;  /* 0x000000112300780c */ /* 0x000fe20004761670 */
[----:B------:R-:W-:Y:S01]  /*c4b0*/  FMUL R213, R213, UR20 ;  /* 0x00000014d5d57c20 */ /* 0x000fe20008400000 */
[----:B------:R-:W-:Y:S01]  /*c4c0*/  F2FP.SATFINITE.E5M2.F32.PACK_AB_MERGE_C R31, RZ, R216, RZ ;  /* 0x000000d8ff1f723e */ /* 0x000fe200048060ff */
[----:B------:R-:W-:Y:S01]  /*c4d0*/  @!P4 STG.E.U8 desc[UR18][R26.64+0x9], R219 ;  /* 0x000009db1a00c986 */ /* 0x000fe2000c101112 */
[C---:B------:R-:W-:Y:S01]  /*c4e0*/  ISETP.LT.OR P4, PT, R35.reuse, 0x12, !P0 ;  /* 0x000000122300780c */ /* 0x040fe20004781670 */
[----:B------:R-:W-:Y:S01]  /*c4f0*/  FMUL R214, R214, UR20 ;  /* 0x00000014d6d67c20 */ /* 0x000fe20008400000 */
[----:B------:R-:W-:Y:S01]  /*c500*/  F2FP.SATFINITE.E5M2.F32.PACK_AB_MERGE_C R215, RZ, R215, RZ ;  /* 0x000000d7ffd7723e */ /* 0x000fe200048060ff */
[----:B------:R-:W-:Y:S01]  /*c510*/  @!P6 STG.E.U8 desc[UR18][R24.64+0x11], R217 ;  /* 0x000011d91800e986 */ /* 0x000fe2000c101112 */
[C---:B------:R-:W-:Y:S01]  /*c520*/  ISETP.LT.OR P6, PT, R35.reuse, 0x1a, !P1 ;  /* 0x0000001a2300780c */ /* 0x040fe20004fc1670 */
[----:B------:R-:W-:Y:S01]  /*c530*/  FMUL R212, R212, UR20 ;  /* 0x00000014d4d47c20 */ /* 0x000fe20008400000 */
[----:B------:R-:W-:Y:S01]  /*c540*/  F2FP.SATFINITE.E5M2.F32.PACK_AB_MERGE_C R213, RZ, R213, RZ ;  /* 0x000000d5ffd5723e */ /* 0x000fe200048060ff */
[----:B------:R1:W-:Y:S01]  /*c550*/  @!P5 STG.E.U8 desc[UR18][R24.64+0x10], R29 ;  /* 0x0000101d1800d986 */ /* 0x0003e2000c101112 */
[----:B------:R-:W-:Y:S01]  /*c560*/  ISETP.LT.OR P5, PT, R35, 0x19, !P1 ;  /* 0x000000192300780c */ /* 0x000fe20004fa1670 */
[----:B------:R-:W-:Y:S01]  /*c570*/  FMUL R211, R211, UR20 ;  /* 0x00000014d3d37c20 */ /* 0x000fe20008400000 */
[----:B------:R-:W-:Y:S01]  /*c580*/  FMUL R209, R209, UR20 ;  /* 0x00000014d1d17c20 */ /* 0x000fe20008400000 */
[----:B------:R1:W-:Y:S01]  /*c590*/  @!P3 STG.E.U8 desc[UR18][R26.64+0x10], R31 ;  /* 0x0000101f1a00b986 */ /* 0x0003e2000c101112 */
[C---:B------:R-:W-:Y:S01]  /*c5a0*/  ISETP.LT.OR P3, PT, R35.reuse, 0x19, !P0 ;  /* 0x000000192300780c */ /* 0x040fe20004761670 */
[----:B------:R-:W-:Y:S01]  /*c5b0*/  FMUL R210, R210, UR20 ;  /* 0x00000014d2d27c20 */ /* 0x000fe20008400000 */
[----:B0-----:R-:W-:Y:S01]  /*c5c0*/  F2FP.SATFINITE.E5M2.F32.PACK_AB_MERGE_C R33, RZ, R212, RZ ;  /* 0x000000d4ff21723e */ /* 0x001fe200048060ff */
[----:B------:R-:W-:Y:S01]  /*c5d0*/  @!P4 STG.E.U8 desc[UR18][R26.64+0x11], R215 ;  /* 0x000011d71a00c986 */ /* 0x000fe2000c101112 */
[C---:B------:R-:W-:Y:S01]  /*c5e0*/  ISETP.LT.OR P4, PT, R35.reuse, 0x1a, !P0 ;  /* 0x0000001a2300780c */ /* 0x040fe20004781670 */
[----:B------:R-:W-:Y:S01]  /*c5f0*/  FMUL R208, R208, UR20 ;  /* 0x00000014d0d07c20 */ /* 0x000fe20008400000 */
[----:B------:R-:W-:Y:S01]  /*c600*/  F2FP.SATFINITE.E5M2.F32.PACK_AB_MERGE_C R211, RZ, R211, RZ ;  /* 0x000000d3ffd3723e */ /* 0x000fe200048060ff */
[----:B------:R-:W-:Y:S01]  /*c610*/  @!P6 STG.E.U8 desc[UR18][R24.64+0x19], R213 ;  /* 0x000019d51800e986 */ /* 0x000fe2000c101112 */
[----:B------:R-:W-:Y:S01]  /*c620*/  ISETP.LT.OR P6, PT, R35, 0x22, !P1 ;  /* 0x000000222300780c */ /* 0x000fe20004fc1670 */
[----:B------:R-:W-:Y:S01]  /*c630*/  FMUL R207, R207, UR20 ;  /* 0x00000014cfcf7c20 */ /* 0x000fe20008400000 */
[----:B-1----:R-:W-:Y:S01]  /*c640*/  F2FP.SATFINITE.E5M2.F32.PACK_AB_MERGE_C R29, RZ, R214, RZ ;  /* 0x000000d6ff1d723e */ /* 0x002fe200048060ff */
[----:B------:R-:W-:Y:S01]  /*c650*/  FMUL R205, R205, UR20 ;  /* 0x00000014cdcd7c20 */ /* 0x000fe20008400000 */
[----:B------:R-:W-:Y:S01]  /*c660*/  F2FP.SATFINITE.E5M2.F32.PACK_AB_MERGE_C R209, RZ, R209, RZ ;  /* 0x000000d1ffd1723e */ /* 0x000fe200048060ff */
[----:B------:R-:W-:Y:S01]  /*c670*/  FMUL R206, R206, UR20 ;  /* 0x00000014cece7c20 */ /* 0x000fe20008400000 */
[----:B------:R-:W-:Y:S01]  /*c680*/  F2FP.SATFINITE.E5M2.F32.PACK_AB_MERGE_C R31, RZ, R208, RZ ;  /* 0x000000d0ff1f723e */ /* 0x000fe200048060ff */
[----:B------:R0:W-:Y:S01]  /*c690*/  @!P5 STG.E.U8 desc[UR18][R24.64+0x18], R29 ;  /* 0x0000181d1800d986 */ /* 0x0001e2000c101112 */
[C---:B------:R-:W-:Y:S01]  /*c6a0*/  ISETP.LT.OR P5, PT, R35.reuse, 0x21, !P1 ;  /* 0x000000212300780c */ /* 0x040fe20004fa1670 */
[----:B------:R-:W-:Y:S01]  /*c6b0*/  FMUL R204, R204, UR20 ;  /* 0x00000014cccc7c20 */ /* 0x000fe20008400000 */
[----:B------:R-:W-:Y:S01]  /*c6c0*/  F2FP.SATFINITE.E5M2.F32.PACK_AB_MERGE_C R207, RZ, R207, RZ ;  /* 0x000000cfffcf723e */ /* 0x000fe200048060ff */
[----:B------:R1:W-:Y:S01]  /*c6d0*/  @!P3 STG.E.U8 desc[UR18][R26.64+0x18], R33 ;  /* 0x000018211a00b986 */ /* 0x0003e2000c101112 */
[----:B------:R-:W-:Y:S01]  /*c6e0*/  ISETP.LT.OR P3, PT, R35, 0x21, !P0 ;  /* 0x000000212300780c */ /* 0x000fe20004761670 */
[----:B------:R-:W-:Y:S01]  /*c6f0*/  FMUL R203, R203, UR20 ;  /* 0x00000014cbcb7c20 */ /* 0x000fe20008400000 */
[----:B------:R-:W-:Y:S01]  /*c700*/  F2FP.SATFINITE.E5M2.F32.PACK_AB_MERGE_C R205, RZ, R205, RZ ;  /* 0x000000cdffcd723e */ /* 0x000fe200048060ff */
[----:B------:R-:W-:Y:S01]  /*c710*/  @!P4 STG.E.U8 desc[UR18][R26.64+0x19], R211 ;  /* 0x000019d31a00c986 */ /* 0x000fe2000c101112 */
[----:B------:R-:W-:Y:S01]  /*c720*/  ISETP.LT.OR P4, PT, R35, 0x22, !P0 ;  /* 0x000000222300780c */ /* 0x000fe20004781670 */
[----:B------:R-:W-:Y:S01]  /*c730*/  FMUL R201, R201, UR20 ;  /* 0x00000014c9c97c20 */ /* 0x000fe20008400000 */
[----:B------:R-:W-:Y:S01]  /*c740*/  F2FP.SATFINITE.E5M2.F32.PACK_AB_MERGE_C R203, RZ, R203, RZ ;  /* 0x000000cbffcb723e */ /* 0x000fe200048060ff */
[----:B------:R-:W-:Y:S01]  /*c750*/  @!P6 STG.E.U8 desc[UR18][R24.64+0x21], R209 ;  /* 0x000021d11800e986 */ /* 0x000fe2000c101112 */
[----:B------:R-:W-:Y:S01]  /*c760*/  ISETP.LT.OR P6, PT, R35, 0x2a, !P1 ;  /* 0x0000002a2300780c */ /* 0x000fe20004fc1670 */
[----:B------:R-:W-:Y:S01]  /*c770*/  FMUL R202, R202, UR20 ;  /* 0x00000014caca7c20 */ /* 0x000fe20008400000 */
[----:B0-----:R-:W-:Y:S01]  /*c780*/  F2FP.SATFINITE.E5M2.F32.PACK_AB_MERGE_C R29, RZ, R210, RZ ;  /* 0x000000d2ff1d723e */ /* 0x001fe200048060ff */
[----:B------:R-:W-:Y:S01]  /*c790*/  FMUL R200, R200, UR20 ;  /* 0x00000014c8c87c20 */ /* 0x000fe20008400000 */
[----:B-1----:R-:W-:Y:S01]  /*c7a0*/  F2FP.SATFINITE.E5M2.F32.PACK_AB_MERGE_C R33, RZ, R204, RZ ;  /* 0x000000ccff21723e */ /* 0x002fe200048060ff */
[----:B------:R-:W-:Y:S01]  /*c7b0*/  FMUL R199, R199, UR20 ;  /* 0x00000014c7c77c20 */ /* 0x000fe20008400000 */
[----:B------:R-:W-:Y:S01]  /*c7c0*/  F2FP.SATFINITE.E5M2.F32.PACK_AB_MERGE_C R201, RZ, R201, RZ ;  /* 0x000000c9ffc9723e */ /* 0x000fe200048060ff */
[----:B------:R0:W-:Y:S01]  /*c7d0*/  @!P5 STG.E.U8 desc[UR18][R24.64+0x20], R29 ;  /* 0x0000201d1800d986 */ /* 0x0001e2000c101112 */
[----:B------:R-:W-:Y:S01]  /*c7e0*/  ISETP.LT.OR P5, PT, R35, 0x29, !P1 ;  /* 0x000000292300780c */ /* 0x000fe20004fa1670 */
[----:B------:R-:W-:Y:S01]  /*c7f0*/  FMUL R197, R197, UR20 ;  /* 0x00000014c5c57c20 */ /* 0x000fe20008400000 */
[----:B------:R-:W-:Y:S01]  /*c800*/  F2FP.SATFINITE.E5M2.F32.PACK_AB_MERGE_C R199, RZ, R199, RZ ;  /* 0x000000c7ffc7723e */ /* 0x000fe200048060ff */
[----:B------:R1:W-:Y:S01]  /*c810*/  @!P3 STG.E.U8 desc[UR18][R26.64+0x20], R31 ;  /* 0x0000201f1a00b986 */ /* 0x0003e2000c101112 */
[C---:B------:R-:W-:Y:S01]  /*c820*/  ISETP.LT.OR P3, PT, R35.reuse, 0x29, !P0 ;  /* 0x000000292300780c */ /* 0x040fe20004761670 */
[----:B------:R-:W-:Y:S01]  /*c830*/  FMUL R198, R198, UR20 ;  /* 0x00000014c6c67c20 */ /* 0x000fe20008400000 */
[----:B------:R-:W-:Y:S01]  /*c840*/  F2FP.SATFINITE.E5M2.F32.PACK_AB_MERGE_C R197, RZ, R197, RZ ;  /* 0x000000c5ffc5723e */ /* 0x000fe200048060ff */
[----:B------:R-:W-:Y:S01]  /*c850*/  @!P4 STG.E.U8 desc[UR18][R26.64+0x21], R207 ;  /* 0x000021cf1a00c986 */ /* 0x000fe2000c101112 */
[----:B------:R-:W-:Y:S01]  /*c860*/  ISETP.LT.OR P4, PT, R35, 0x2a, !P0 ;  /* 0x0000002a2300780c */ /* 0x000fe20004781670 */
[----:B------:R-:W-:Y:S01]  /*c870*/  FMUL R196, R196, UR20 ;  /* 0x00000014c4c47c20 */ /* 0x000fe20008400000 */
[----:B------:R-:W-:Y:S01]  /*c880*/  FMUL R195, R195, UR20 ;  /* 0x00000014c3c37c20 */ /* 0x000fe20008400000 */
        /* <DEDUP_REMOVED lines=27> */
[----:B------:R-:W-:Y:S01]  /*ca40*/  FMUL R186, R186, UR20 ;  /* 0x00000014baba7c20 */ /* 0x000fe20008400000 */
        /* <DEDUP_REMOVED lines=156> */
[----:B-----5:R-:W-:Y:S01]  /*d410*/  FMUL R0, R0, UR20 ;  /* 0x0000001400007c20 */ /* 0x020fe20008400000 */
[----:B-1----:R-:W-:Y:S01]  /*d420*/  F2FP.SATFINITE.E5M2.F32.PACK_AB_MERGE_C R33, RZ, R164, RZ ;  /* 0x000000a4ff21723e */ /* 0x002fe200048060ff */
        /* <DEDUP_REMOVED lines=9> */
[----:B------:R-:W-:Y:S01]  /*d4c0*/  FMUL R4, R4, UR20 ;  /* 0x0000001404047c20 */ /* 0x000fe20008400000 */
[----:B------:R-:W-:Y:S01]  /*d4d0*/  @!P4 STG.E.U8 desc[UR18][R26.64+0x71], R167 ;  /* 0x000071a71a00c986 */ /* 0x000fe2000c101112 */
[----:B------:R-:W-:-:S03]  /*d4e0*/  ISETP.LT.OR P4, PT, R35, 0x7a, !P0 ;  /* 0x0000007a2300780c */ /* 0x000fc60004781670 */
[----:B------:R-:W-:Y:S01]  /*d4f0*/  @!P6 STG.E.U8 desc[UR18][R24.64+0x79], R165 ;  /* 0x000079a51800e986 */ /* 0x000fe2000c101112 */
[----:B------:R-:W-:Y:S02]  /*d500*/  ISETP.LT.OR P6, PT, R35, 0x82, !P1 ;  /* 0x000000822300780c */ /* 0x000fe40004fc1670 */
[----:B0-----:R-:W-:Y:S01]  /*d510*/  F2FP.SATFINITE.E5M2.F32.PACK_AB_MERGE_C R29, RZ, R166, RZ ;  /* 0x000000a6ff1d723e */ /* 0x001fe200048060ff */
[----:B------:R-:W4:Y:S01]  /*d520*/  LDL.LU R220, [R1+0x14] ;  /* 0x0000140001dc7983 */ /* 0x000f220000300800 */
[----:B-1----:R-:W-:-:S03]  /*d530*/  F2FP.SATFINITE.E5M2.F32.PACK_AB_MERGE_C R31, RZ, R160, RZ ;  /* 0x000000a0ff1f723e */ /* 0x002fc600048060ff */
[----:B------:R0:W-:Y:S01]  /*d540*/  @!P5 STG.E.U8 desc[UR18][R24.64+0x78], R29 ;  /* 0x0000781d1800d986 */ /* 0x0001e2000c101112 */
[----:B------:R-:W-:-:S03]  /*d550*/  ISETP.LT.OR P5, PT, R35, 0x81, !P1 ;  /* 0x000000812300780c */ /* 0x000fc60004fa1670 */
[----:B------:R1:W-:Y:S01]  /*d560*/  @!P3 STG.E.U8 desc[UR18][R26.64+0x78], R33 ;  /* 0x000078211a00b986 */ /* 0x0003e2000c101112 */
[----:B------:R-:W-:-:S03]  /*d570*/  ISETP.LT.OR P3, PT, R35, 0x81, !P0 ;  /* 0x000000812300780c */ /* 0x000fc60004761670 */
        /* <DEDUP_REMOVED lines=26> */
[----:B0-----:R-:W-:Y:S02]  /*d720*/  F2FP.SATFINITE.E5M2.F32.PACK_AB_MERGE_C R29, RZ, R154, RZ ;  /* 0x0000009aff1d723e */ /* 0x001fe400048060ff */
[----:B-1----:R-:W-:-:S03]  /*d730*/  F2FP.SATFINITE.E5M2.F32.PACK_AB_MERGE_C R33, RZ, R20, RZ ;  /* 0x00000014ff21723e */ /* 0x002fc600048060ff */
[----:B------:R0:W-:Y:S01]  /*d740*/  @!P5 STG.E.U8 desc[UR18][R24.64+0x90], R29 ;  /* 0x0000901d1800d986 */ /* 0x0001e2000c101112 */
[----:B------:R-:W-:-:S03]  /*d750*/  ISETP.LT.OR P5, PT, R35, 0x99, !P1 ;  /* 0x000000992300780c */ /* 0x000fc60004fa1670 */
[----:B------:R-:W-:Y:S01]  /*d760*/  @!P3 STG.E.U8 desc[UR18][R26.64+0x90], R31 ;  /* 0x0000901f1a00b986 */ /* 0x000fe2000c101112 */
[----:B------:R-:W-:-:S03]  /*d770*/  ISETP.LT.OR P3, PT, R35, 0x99, !P0 ;  /* 0x000000992300780c */ /* 0x000fc60004761670 */
[----:B------:R1:W-:Y:S01]  /*d780*/  @!P4 STG.E.U8 desc[UR18][R26.64+0x91], R23 ;  /* 0x000091171a00c986 */ /* 0x0003e2000c101112 */
[----:B------:R-:W-:-:S03]  /*d790*/  ISETP.LT.OR P4, PT, R35, 0x9a, !P0 ;  /* 0x0000009a2300780c */ /* 0x000fc60004781670 */
[----:B------:R2:W-:Y:S01]  /*d7a0*/  @!P6 STG.E.U8 desc[UR18][R24.64+0x99], R21 ;  /* 0x000099151800e986 */ /* 0x0005e2000c101112 */
[----:B------:R-:W-:Y:S02]  /*d7b0*/  ISETP.LT.OR P6, PT, R35, 0xa2, !P1 ;  /* 0x000000a22300780c */ /* 0x000fe40004fc1670 */
[----:B0-----:R-:W-:-:S05]  /*d7c0*/  F2FP.SATFINITE.E5M2.F32.PACK_AB_MERGE_C R29, RZ, R22, RZ ;  /* 0x00000016ff1d723e */ /* 0x001fca00048060ff */
[----:B------:R-:W-:Y:S01]  /*d7d0*/  @!P5 STG.E.U8 desc[UR18][R24.64+0x98], R29 ;  /* 0x0000981d1800d986 */ /* 0x000fe2000c101112 */
[C---:B------:R-:W-:Y:S02]  /*d7e0*/  ISETP.LT.OR P5, PT, R35.reuse, 0xa1, !P1 ;  /* 0x000000a12300780c */ /* 0x040fe40004fa1670 */
[----:B-1----:R-:W-:Y:S01]  /*d7f0*/  F2FP.SATFINITE.E5M2.F32.PACK_AB_MERGE_C R23, RZ, R18, RZ ;  /* 0x00000012ff17723e */ /* 0x002fe200048060ff */
[----:B------:R-:W-:Y:S01]  /*d800*/  @!P3 STG.E.U8 desc[UR18][R26.64+0x98], R33 ;  /* 0x000098211a00b986 */ /* 0x000fe2000c101112 */
[C---:B------:R-:W-:Y:S02]  /*d810*/  ISETP.LT.OR P3, PT, R35.reuse, 0xa1, !P0 ;  /* 0x000000a12300780c */ /* 0x040fe40004761670 */
[----:B--2---:R-:W-:Y:S01]  /*d820*/  F2FP.SATFINITE.E5M2.F32.PACK_AB_MERGE_C R21, RZ, R16, RZ ;  /* 0x00000010ff15723e */ /* 0x004fe200048060ff */
[----:B------:R0:W-:Y:S01]  /*d830*/  @!P4 STG.E.U8 desc[UR18][R26.64+0x99], R19 ;  /* 0x000099131a00c986 */ /* 0x0001e2000c101112 */
[----:B------:R-:W-:-:S03]  /*d840*/  ISETP.LT.OR P4, PT, R35, 0xa2, !P0 ;  /* 0x000000a22300780c */ /* 0x000fc60004781670 */
[----:B------:R1:W-:Y:S01]  /*d850*/  @!P6 STG.E.U8 desc[UR18][R24.64+0xa1], R17 ;  /* 0x0000a1111800e986 */ /* 0x0003e2000c101112 */
[----:B------:R-:W-:-:S03]  /*d860*/  ISETP.LT.OR P6, PT, R35, 0xaa, !P1 ;  /* 0x000000aa2300780c */ /* 0x000fc60004fc1670 */
[----:B------:R-:W-:Y:S01]  /*d870*/  @!P5 STG.E.U8 desc[UR18][R24.64+0xa0], R23 ;  /* 0x0000a0171800d986 */ /* 0x000fe2000c101112 */
[----:B------:R-:W-:-:S03]  /*d880*/  ISETP.LT.OR P5, PT, R35, 0xa9, !P1 ;  /* 0x000000a92300780c */ /* 0x000fc60004fa1670 */
[----:B------:R-:W-:Y:S01]  /*d890*/  @!P3 STG.E.U8 desc[UR18][R26.64+0xa0], R21 ;  /* 0x0000a0151a00b986 */ /* 0x000fe2000c101112 */
[C---:B------:R-:W-:Y:S02]  /*d8a0*/  ISETP.LT.OR P3, PT, R35.reuse, 0xa9, !P0 ;  /* 0x000000a92300780c */ /* 0x040fe40004761670 */
[----:B0-----:R-:W-:Y:S01]  /*d8b0*/  F2FP.SATFINITE.E5M2.F32.PACK_AB_MERGE_C R19, RZ, R14, RZ ;  /* 0x0000000eff13723e */ /* 0x001fe200048060ff */
[----:B------:R0:W-:Y:S01]  /*d8c0*/  @!P4 STG.E.U8 desc[UR18][R26.64+0xa1], R15 ;  /* 0x0000a10f1a00c986 */ /* 0x0001e2000c101112 */
[C---:B------:R-:W-:Y:S02]  /*d8d0*/  ISETP.LT.OR P4, PT, R35.reuse, 0xaa, !P0 ;  /* 0x000000aa2300780c */ /* 0x040fe40004781670 */
[----:B-1----:R-:W-:Y:S01]  /*d8e0*/  F2FP.SATFINITE.E5M2.F32.PACK_AB_MERGE_C R17, RZ, R12, RZ ;  /* 0x0000000cff11723e */ /* 0x002fe200048060ff */
        /* <DEDUP_REMOVED lines=15> */
[----:B0-----:R-:W-:Y:S02]  /*d9e0*/  F2FP.SATFINITE.E5M2.F32.PACK_AB_MERGE_C R11, RZ, R6, RZ ;  /* 0x00000006ff0b723e */ /* 0x001fe400048060ff */
[C---:B------:R-:W-:Y:S01]  /*d9f0*/  ISETP.LT.OR P3, PT, R35.reuse, 0xb9, !P0 ;  /* 0x000000b92300780c */ /* 0x040fe20004761670 */
[----:B------:R0:W-:Y:S01]  /*da00*/  @!P4 STG.E.U8 desc[UR18][R26.64+0xb1], R7 ;  /* 0x0000b1071a00c986 */ /* 0x0001e2000c101112 */
[----:B-1----:R-:W-:Y:S02]  /*da10*/  F2FP.SATFINITE.E5M2.F32.PACK_AB_MERGE_C R9, RZ, R4, RZ ;  /* 0x00000004ff09723e */ /* 0x002fe400048060ff */
[----:B------:R-:W-:Y:S01]  /*da20*/  ISETP.LT.OR P4, PT, R35, 0xba, !P0 ;  /* 0x000000ba2300780c */ /* 0x000fe20004781670 */
[----:B------:R1:W-:Y:S04]  /*da30*/  @!P6 STG.E.U8 desc[UR18][R24.64+0xb9], R5 ;  /* 0x0000b9051800e986 */ /* 0x0003e8000c101112 */
[----:B------:R2:W-:Y:S01]  /*da40*/  @!P5 STG.E.U8 desc[UR18][R24.64+0xb8], R11 ;  /* 0x0000b80b1800d986 */ /* 0x0005e2000c101112 */
[----:B------:R-:W-:Y:S01]  /*da50*/  FMUL R4, R227, UR20 ;  /* 0x00000014e3047c20 */ /* 0x000fe20008400000 */
[----:B------:R-:W-:-:S02]  /*da60*/  ISETP.LT.OR P5, PT, R35, 0xc1, !P1 ;  /* 0x000000c12300780c */ /* 0x000fc40004fa1670 */
[----:B0-----:R-:W-:Y:S02]  /*da70*/  F2FP.SATFINITE.E5M2.F32.PACK_AB_MERGE_C R7, RZ, R3, RZ ;  /* 0x00000003ff07723e */ /* 0x001fe400048060ff */
[----:B-1----:R-:W-:Y:S01]  /*da80*/  F2FP.SATFINITE.E5M2.F32.PACK_AB_MERGE_C R5, RZ, R0, RZ ;  /* 0x00000000ff05723e */ /* 0x002fe200048060ff */
[----:B---3--:R-:W-:Y:S01]  /*da90*/  FMUL R0, R222, UR20 ;  /* 0x00000014de007c20 */ /* 0x008fe20008400000 */
[----:B------:R-:W-:Y:S01]  /*daa0*/  ISETP.LT.OR P6, PT, R35, 0xc2, !P1 ;  /* 0x000000c22300780c */ /* 0x000fe20004fc1670 */
[----:B------:R-:W3:Y:S01]  /*dab0*/  LDL.LU R222, [R1+0x20] ;  /* 0x0000200001de7983 */ /* 0x000ee20000300800 */
[----:B--2---:R-:W-:Y:S02]  /*dac0*/  F2FP.SATFINITE.E5M2.F32.PACK_AB_MERGE_C R11, RZ, R2, RZ ;  /* 0x00000002ff0b723e */ /* 0x004fe400048060ff */
[----:B------:R-:W-:Y:S01]  /*dad0*/  F2FP.SATFINITE.E5M2.F32.PACK_AB_MERGE_C R13, RZ, R0, RZ ;  /* 0x00000000ff0d723e */ /* 0x000fe200048060ff */
[----:B----4-:R-:W-:Y:S01]  /*dae0*/  FMUL R0, R224, UR20 ;  /* 0x00000014e0007c20 */ /* 0x010fe20008400000 */
[----:B------:R-:W-:Y:S01]  /*daf0*/  FMUL R2, R225, UR20 ;  /* 0x00000014e1027c20 */ /* 0x000fe20008400000 */
[----:B------:R-:W2:Y:S04]  /*db00*/  LDL.LU R224, [R1+0x24] ;  /* 0x0000240001e07983 */ /* 0x000ea80000300800 */
[----:B------:R-:W4:Y:S01]  /*db10*/  LDL.LU R225, [R1+0x28] ;  /* 0x0000280001e17983 */ /* 0x000f220000300800 */
[----:B------:R-:W-:-:S03]  /*db20*/  FMUL R3, R226, UR20 ;  /* 0x00000014e2037c20 */ /* 0x000fc60008400000 */
[----:B------:R-:W4:Y:S04]  /*db30*/  LDL.LU R226, [R1+0x2c] ;  /* 0x00002c0001e27983 */ /* 0x000f280000300800 */
[----:B------:R-:W4:Y:S04]  /*db40*/  LDL.LU R227, [R1+0x30] ;  /* 0x0000300001e37983 */ /* 0x000f280000300800 */
[----:B------:R-:W-:Y:S01]  /*db50*/  @!P3 STG.E.U8 desc[UR18][R26.64+0xb8], R9 ;  /* 0x0000b8091a00b986 */ /* 0x000fe2000c101112 */
[----:B------:R-:W-:-:S03]  /*db60*/  ISETP.LT.OR P3, PT, R35, 0xc1, !P0 ;  /* 0x000000c12300780c */ /* 0x000fc60004761670 */
[----:B------:R0:W-:Y:S01]  /*db70*/  @!P4 STG.E.U8 desc[UR18][R26.64+0xb9], R7 ;  /* 0x0000b9071a00c986 */ /* 0x0001e2000c101112 */
[----:B------:R-:W-:-:S03]  /*db80*/  ISETP.LT.OR P4, PT, R35, 0xc2, !P0 ;  /* 0x000000c22300780c */ /* 0x000fc60004781670 */
[----:B------:R-:W-:Y:S01]  /*db90*/  @!P5 STG.E.U8 desc[UR18][R24.64+0xc0], R11 ;  /* 0x0000c00b1800d986 */ /* 0x000fe2000c101112 */
[----:B------:R-:W-:-:S03]  /*dba0*/  ISETP.LT.OR P5, PT, R35, 0xc9, !P1 ;  /* 0x000000c92300780c */ /* 0x000fc60004fa1670 */
[----:B------:R1:W-:Y:S01]  /*dbb0*/  @!P6 STG.E.U8 desc[UR18][R24.64+0xc1], R5 ;  /* 0x0000c1051800e986 */ /* 0x0003e2000c101112 */
[----:B0-----:R-:W-:-:S03]  /*dbc0*/  F2FP.SATFINITE.E5M2.F32.PACK_AB_MERGE_C R7, RZ, R0, RZ ;  /* 0x00000000ff07723e */ /* 0x001fc600048060ff */
[----:B------:R-:W-:Y:S01]  /*dbd0*/  @!P3 STG.E.U8 desc[UR18][R26.64+0xc0], R13 ;  /* 0x0000c00d1a00b986 */ /* 0x000fe2000c101112 */
[C---:B------:R-:W-:Y:S02]  /*dbe0*/  ISETP.LT.OR P6, PT, R35.reuse, 0xca, !P1 ;  /* 0x000000ca2300780c */ /* 0x040fe40004fc1670 */
[----:B-1----:R-:W-:Y:S01]  /*dbf0*/  F2FP.SATFINITE.E5M2.F32.PACK_AB_MERGE_C R5, RZ, R2, RZ ;  /* 0x00000002ff05723e */ /* 0x002fe200048060ff */
[----:B------:R0:W-:Y:S01]  /*dc00*/  @!P4 STG.E.U8 desc[UR18][R26.64+0xc1], R7 ;  /* 0x0000c1071a00c986 */ /* 0x0001e2000c101112 */
[C---:B------:R-:W-:Y:S02]  /*dc10*/  ISETP.LT.OR P3, PT, R35.reuse, 0xc9, !P0 ;  /* 0x000000c92300780c */ /* 0x040fe40004761670 */
[C---:B------:R-:W-:Y:S01]  /*dc20*/  ISETP.LT.OR P4, PT, R35.reuse, 0xca, !P0 ;  /* 0x000000ca2300780c */ /* 0x040fe20004781670 */
[----:B------:R1:W-:Y:S01]  /*dc30*/  @!P5 STG.E.U8 desc[UR18][R24.64+0xc8], R5 ;  /* 0x0000c8051800d986 */ /* 0x0003e2000c101112 */
[----:B------:R-:W-:Y:S02]  /*dc40*/  ISETP.LT.OR P5, PT, R35, 0xd1, !P1 ;  /* 0x000000d12300780c */ /* 0x000fe40004fa1670 */
[----:B------:R-:W-:-:S02]  /*dc50*/  F2FP.SATFINITE.E5M2.F32.PACK_AB_MERGE_C R9, RZ, R3, RZ ;  /* 0x00000003ff09723e */ /* 0x000fc400048060ff */
[----:B------:R-:W-:-:S03]  /*dc60*/  F2FP.SATFINITE.E5M2.F32.PACK_AB_MERGE_C R11, RZ, R4, RZ ;  /* 0x00000004ff0b723e */ /* 0x000fc600048060ff */
[----:B------:R1:W-:Y:S04]  /*dc70*/  @!P6 STG.E.U8 desc[UR18][R24.64+0xc9], R9 ;  /* 0x0000c9091800e986 */ /* 0x0003e8000c101112 */
[----:B------:R-:W-:Y:S01]  /*dc80*/  @!P3 STG.E.U8 desc[UR18][R26.64+0xc8], R11 ;  /* 0x0000c80b1a00b986 */ /* 0x000fe2000c101112 */
[----:B------:R-:W-:-:S03]  /*dc90*/  FMUL R0, R220, UR20 ;  /* 0x00000014dc007c20 */ /* 0x000fc60008400000 */
[----:B------:R-:W4:Y:S02]  /*dca0*/  LDL.LU R220, [R1+0x34] ;  /* 0x0000340001dc7983 */ /* 0x000f240000300800 */
[----:B0-----:R-:W-:Y:S01]  /*dcb0*/  F2FP.SATFINITE.E5M2.F32.PACK_AB_MERGE_C R7, RZ, R0, RZ ;  /* 0x00000000ff07723e */ /* 0x001fe200048060ff */
[----:B------:R-:W-:Y:S02]  /*dcc0*/  FMUL R2, R221, UR20 ;  /* 0x00000014dd027c20 */ /* 0x000fe40008400000 */
[----:B------:R-:W4:Y:S03]  /*dcd0*/  LDL.LU R221, [R1+0x38] ;  /* 0x0000380001dd7983 */ /* 0x000f260000300800 */
[----:B-1----:R-:W-:Y:S01]  /*dce0*/  F2FP.SATFINITE.E5M2.F32.PACK_AB_MERGE_C R5, RZ, R2, RZ ;  /* 0x00000002ff05723e */ /* 0x002fe200048060ff */
[----:B------:R-:W-:Y:S04]  /*dcf0*/  @!P4 STG.E.U8 desc[UR18][R26.64+0xc9], R7 ;  /* 0x0000c9071a00c986 */ /* 0x000fe8000c101112 */
[----:B------:R0:W-:Y:S01]  /*dd00*/  @!P5 STG.E.U8 desc[UR18][R24.64+0xd0], R5 ;  /* 0x0000d0051800d986 */ /* 0x0001e2000c101112 */
[----:B------:R-:W-:-:S03]  /*dd10*/  FMUL R3, R223, UR20 ;  /* 0x00000014df037c20 */ /* 0x000fc60008400000 */
[----:B------:R-:W4:Y:S02]  /*dd20*/  LDL.LU R223, [R1+0x3c] ;  /* 0x00003c0001df7983 */ /* 0x000f240000300800 */
[----:B------:R-:W-:Y:S01]  /*dd30*/  F2FP.SATFINITE.E5M2.F32.PACK_AB_MERGE_C R9, RZ, R3, RZ ;  /* 0x00000003ff09723e */ /* 0x000fe200048060ff */
[----:B---3--:R-:W-:Y:S02]  /*dd40*/  FMUL R0, R222, UR20 ;  /* 0x00000014de007c20 */ /* 0x008fe40008400000 */
[----:B------:R-:W3:Y:S03]  /*dd50*/  LDL.LU R222, [R1+0x40] ;  /* 0x0000400001de7983 */ /* 0x000ee60000300800 */
[----:B------:R-:W-:Y:S01]  /*dd60*/  F2FP.SATFINITE.E5M2.F32.PACK_AB_MERGE_C R13, RZ, R0, RZ ;  /* 0x00000000ff0d723e */ /* 0x000fe200048060ff */
[----:B--2---:R-:W-:Y:S02]  /*dd70*/  FMUL R2, R224, UR20 ;  /* 0x00000014e0027c20 */ /* 0x004fe40008400000 */
[----:B------:R-:W2:Y:S01]  /*dd80*/  LDL.LU R224, [R1+0x44] ;  /* 0x0000440001e07983 */ /* 0x000ea20000300800 */
[----:B----4-:R-:W-:-:S03]  /*dd90*/  FMUL R0, R225, UR20 ;  /* 0x00000014e1007c20 */ /* 0x010fc60008400000 */
[----:B------:R-:W4:Y:S01]  /*dda0*/  LDL.LU R225, [R1+0x48] ;  /* 0x0000480001e17983 */ /* 0x000f220000300800 */
[----:B------:R-:W-:Y:S01]  /*ddb0*/  FMUL R3, R226, UR20 ;  /* 0x00000014e2037c20 */ /* 0x000fe20008400000 */
[----:B0-----:R-:W-:Y:S02]  /*ddc0*/  F2FP.SATFINITE.E5M2.F32.PACK_AB_MERGE_C R5, RZ, R0, RZ ;  /* 0x00000000ff05723e */ /* 0x001fe400048060ff */
[----:B------:R-:W4:Y:S01]  /*ddd0*/  LDL.LU R226, [R1+0x4c] ;  /* 0x00004c0001e27983 */ /* 0x000f220000300800 */
[----:B------:R-:W-:-:S03]  /*dde0*/  FMUL R0, R227, UR20 ;  /* 0x00000014e3007c20 */ /* 0x000fc60008400000 */
[----:B------:R-:W4:Y:S01]  /*ddf0*/  LDL.LU R227, [R1+0x50] ;  /* 0x0000500001e37983 */ /* 0x000f220000300800 */
[C---:B------:R-:W-:Y:S02]  /*de00*/  ISETP.LT.OR P6, PT, R35.reuse, 0xd2, !P1 ;  /* 0x000000d22300780c */ /* 0x040fe40004fc1670 */
[C---:B------:R-:W-:Y:S01]  /*de10*/  ISETP.LT.OR P4, PT, R35.reuse, 0xd2, !P0 ;  /* 0x000000d22300780c */ /* 0x040fe20004781670 */
[----:B------:R-:W4:Y:S01]  /*de20*/  LDL.LU R218, [R1+0x54] ;  /* 0x0000540001da7983 */ /* 0x000f220000300800 */
[C---:B------:R-:W-:Y:S02]  /*de30*/  ISETP.LT.OR P3, PT, R35.reuse, 0xd1, !P0 ;  /* 0x000000d12300780c */ /* 0x040fe40004761670 */
[----:B------:R-:W-:Y:S02]  /*de40*/  ISETP.LT.OR P5, PT, R35, 0xd9, !P1 ;  /* 0x000000d92300780c */ /* 0x000fe40004fa1670 */
[----:B------:R-:W-:Y:S02]  /*de50*/  F2FP.SATFINITE.E5M2.F32.PACK_AB_MERGE_C R7, RZ, R2, RZ ;  /* 0x00000002ff07723e */ /* 0x000fe400048060ff */
[----:B------:R-:W-:-:S03]  /*de60*/  F2FP.SATFINITE.E5M2.F32.PACK_AB_MERGE_C R11, RZ, R0, RZ ;  /* 0x00000000ff0b723e */ /* 0x000fc600048060ff */
[----:B------:R0:W-:Y:S01]  /*de70*/  @!P6 STG.E.U8 desc[UR18][R24.64+0xd1], R9 ;  /* 0x0000d1091800e986 */ /* 0x0001e2000c101112 */
[----:B------:R-:W-:-:S03]  /*de80*/  ISETP.LT.OR P6, PT, R35, 0xda, !P1 ;  /* 0x000000da2300780c */ /* 0x000fc60004fc1670 */
[----:B------:R-:W-:Y:S01]  /*de90*/  @!P4 STG.E.U8 desc[UR18][R26.64+0xd1], R7 ;  /* 0x0000d1071a00c986 */ /* 0x000fe2000c101112 */
[----:B------:R-:W-:-:S03]  /*dea0*/  ISETP.LT.OR P4, PT, R35, 0xda, !P0 ;  /* 0x000000da2300780c */ /* 0x000fc60004781670 */
[----:B------:R-:W-:Y:S01]  /*deb0*/  @!P3 STG.E.U8 desc[UR18][R26.64+0xd0], R13 ;  /* 0x0000d00d1a00b986 */ /* 0x000fe2000c101112 */
[----:B0-----:R-:W-:-:S03]  /*dec0*/  F2FP.SATFINITE.E5M2.F32.PACK_AB_MERGE_C R9, RZ, R3, RZ ;  /* 0x00000003ff09723e */ /* 0x001fc600048060ff */
[----:B------:R0:W-:Y:S04]  /*ded0*/  @!P5 STG.E.U8 desc[UR18][R24.64+0xd8], R5 ;  /* 0x0000d8051800d986 */ /* 0x0001e8000c101112 */
[----:B------:R1:W-:Y:S01]  /*dee0*/  @!P6 STG.E.U8 desc[UR18][R24.64+0xd9], R9 ;  /* 0x0000d9091800e986 */ /* 0x0003e2000c101112 */
[----:B------:R-:W-:-:S03]  /*def0*/  FMUL R0, R220, UR20 ;  /* 0x00000014dc007c20 */ /* 0x000fc60008400000 */
[----:B------:R-:W4:Y:S02]  /*df00*/  LDL.LU R220, [R1+0x58] ;  /* 0x0000580001dc7983 */ /* 0x000f240000300800 */
[----:B0-----:R-:W-:Y:S01]  /*df10*/  F2FP.SATFINITE.E5M2.F32.PACK_AB_MERGE_C R5, RZ, R0, RZ ;  /* 0x00000000ff05723e */ /* 0x001fe200048060ff */
[----:B------:R-:W-:Y:S02]  /*df20*/  FMUL R2, R221, UR20 ;  /* 0x00000014dd027c20 */ /* 0x000fe40008400000 */
[----:B------:R-:W4:Y:S03]  /*df30*/  LDL.LU R221, [R1+0x5c] ;  /* 0x00005c0001dd7983 */ /* 0x000f260000300800 */
[----:B------:R-:W-:Y:S01]  /*df40*/  F2FP.SATFINITE.E5M2.F32.PACK_AB_MERGE_C R7, RZ, R2, RZ ;  /* 0x00000002ff07723e */ /* 0x000fe200048060ff */
[----:B------:R0:W-:Y:S01]  /*df50*/  @!P4 STG.E.U8 desc[UR18][R26.64+0xd9], R5 ;  /* 0x0000d9051a00c986 */ /* 0x0001e2000c101112 */
[----:B------:R-:W-:-:S03]  /*df60*/  FMUL R3, R223, UR20 ;  /* 0x00000014df037c20 */ /* 0x000fc60008400000 */
[----:B------:R-:W4:Y:S02]  /*df70*/  LDL.LU R223, [R1+0x60] ;  /* 0x0000600001df7983 */ /* 0x000f240000300800 */
[----:B-1----:R-:W-:Y:S01]  /*df80*/  F2FP.SATFINITE.E5M2.F32.PACK_AB_MERGE_C R9, RZ, R3, RZ ;  /* 0x00000003ff09723e */ /* 0x002fe200048060ff */
[----:B---3--:R-:W-:Y:S02]  /*df90*/  FMUL R4, R222, UR20 ;  /* 0x00000014de047c20 */ /* 0x008fe40008400000 */
[----:B------:R-:W3:Y:S01]  /*dfa0*/  LDL.LU R222, [R1+0x64] ;  /* 0x0000640001de7983 */ /* 0x000ee20000300800 */
[----:B--2---:R-:W-:-:S03]  /*dfb0*/  FMUL R0, R224, UR20 ;  /* 0x00000014e0007c20 */ /* 0x004fc60008400000 */
[----:B------:R-:W2:Y:S01]  /*dfc0*/  LDL.LU R224, [R1+0x68] ;  /* 0x0000680001e07983 */ /* 0x000ea20000300800 */
[----:B----4-:R-:W-:Y:S01]  /*dfd0*/  FMUL R2, R225, UR20 ;  /* 0x00000014e1027c20 */ /* 0x010fe20008400000 */
[----:B0-----:R-:W-:Y:S02]  /*dfe0*/  F2FP.SATFINITE.E5M2.F32.PACK_AB_MERGE_C R5, RZ, R0, RZ ;  /* 0x00000000ff05723e */ /* 0x001fe400048060ff */
[----:B------:R-:W4:Y:S01]  /*dff0*/  LDL.LU R225, [R1+0x6c] ;  /* 0x00006c0001e17983 */ /* 0x000f220000300800 */
[----:B------:R-:W-:-:S03]  /*e000*/  FMUL R3, R226, UR20 ;  /* 0x00000014e2037c20 */ /* 0x000fc60008400000 */
[----:B------:R-:W4:Y:S01]  /*e010*/  LDL.LU R226, [R1+0x70] ;  /* 0x0000700001e27983 */ /* 0x000f220000300800 */
[----:B------:R-:W-:-:S03]  /*e020*/  FMUL R0, R227, UR20 ;  /* 0x00000014e3007c20 */ /* 0x000fc60008400000 */
[----:B------:R-:W4:Y:S01]  /*e030*/  LDL.LU R227, [R1+0x74] ;  /* 0x0000740001e37983 */ /* 0x000f220000300800 */
[C---:B------:R-:W-:Y:S02]  /*e040*/  ISETP.LT.OR P3, PT, R35.reuse, 0xd9, !P0 ;  /* 0x000000d92300780c */ /* 0x040fe40004761670 */
[C---:B------:R-:W-:Y:S02]  /*e050*/  ISETP.LT.OR P5, PT, R35.reuse, 0xe1, !P1 ;  /* 0x000000e12300780c */ /* 0x040fe40004fa1670 */
[C---:B------:R-:W-:Y:S02]  /*e060*/  ISETP.LT.OR P6, PT, R35.reuse, 0xe2, !P1 ;  /* 0x000000e22300780c */ /* 0x040fe40004fc1670 */
[----:B------:R-:W-:-:S07]  /*e070*/  ISETP.LT.OR P4, PT, R35, 0xe2, !P0 ;  /* 0x000000e22300780c */ /* 0x000fce0004781670 */
[----:B------:R-:W-:Y:S01]  /*e080*/  @!P3 STG.E.U8 desc[UR18][R26.64+0xd8], R11 ;  /* 0x0000d80b1a00b986 */ /* 0x000fe2000c101112 */
[----:B------:R-:W-:-:S03]  /*e090*/  ISETP.LT.OR P3, PT, R35, 0xe1, !P0 ;  /* 0x000000e12300780c */ /* 0x000fc60004761670 */
[----:B------:R0:W-:Y:S01]  /*e0a0*/  @!P5 STG.E.U8 desc[UR18][R24.64+0xe0], R7 ;  /* 0x0000e0071800d986 */ /* 0x0001e2000c101112 */
[----:B------:R-:W-:-:S03]  /*e0b0*/  ISETP.LT.OR P5, PT, R35, 0xe9, !P1 ;  /* 0x000000e92300780c */ /* 0x000fc60004fa1670 */
[----:B------:R1:W-:Y:S01]  /*e0c0*/  @!P6 STG.E.U8 desc[UR18][R24.64+0xe1], R9 ;  /* 0x0000e1091800e986 */ /* 0x0003e2000c101112 */
[----:B------:R-:W-:Y:S02]  /*e0d0*/  ISETP.LT.OR P6, PT, R35, 0xea, !P1 ;  /* 0x000000ea2300780c */ /* 0x000fe40004fc1670 */
[----:B------:R-:W-:Y:S01]  /*e0e0*/  F2FP.SATFINITE.E5M2.F32.PACK_AB_MERGE_C R13, RZ, R4, RZ ;  /* 0x00000004ff0d723e */ /* 0x000fe200048060ff */
[----:B------:R1:W-:Y:S01]  /*e0f0*/  @!P4 STG.E.U8 desc[UR18][R26.64+0xe1], R5 ;  /* 0x0000e1051a00c986 */ /* 0x0003e2000c101112 */
[----:B0-----:R-:W-:-:S03]  /*e100*/  F2FP.SATFINITE.E5M2.F32.PACK_AB_MERGE_C R7, RZ, R2, RZ ;  /* 0x00000002ff07723e */ /* 0x001fc600048060ff */
[----:B------:R-:W-:Y:S01]  /*e110*/  @!P3 STG.E.U8 desc[UR18][R26.64+0xe0], R13 ;  /* 0x0000e00d1a00b986 */ /* 0x000fe2000c101112 */
[----:B-1----:R-:W-:-:S03]  /*e120*/  F2FP.SATFINITE.E5M2.F32.PACK_AB_MERGE_C R9, RZ, R3, RZ ;  /* 0x00000003ff09723e */ /* 0x002fc600048060ff */
[----:B------:R0:W-:Y:S01]  /*e130*/  @!P5 STG.E.U8 desc[UR18][R24.64+0xe8], R7 ;  /* 0x0000e8071800d986 */ /* 0x0001e2000c101112 */
[C---:B------:R-:W-:Y:S02]  /*e140*/  ISETP.LT.OR P3, PT, R35.reuse, 0xe9, !P0 ;  /* 0x000000e92300780c */ /* 0x040fe40004761670 */
[C---:B------:R-:W-:Y:S01]  /*e150*/  ISETP.LT.OR P4, PT, R35.reuse, 0xea, !P0 ;  /* 0x000000ea2300780c */ /* 0x040fe20004781670 */
[----:B------:R1:W-:Y:S01]  /*e160*/  @!P6 STG.E.U8 desc[UR18][R24.64+0xe9], R9 ;  /* 0x0000e9091800e986 */ /* 0x0003e2000c101112 */
[C---:B------:R-:W-:Y:S01]  /*e170*/  ISETP.LT.OR P5, PT, R35.reuse, 0xf1, !P1 ;  /* 0x000000f12300780c */ /* 0x040fe20004fa1670 */
[----:B------:R-:W-:Y:S01]  /*e180*/  FMUL R2, R218, UR20 ;  /* 0x00000014da027c20 */ /* 0x000fe20008400000 */
[----:B------:R-:W-:Y:S02]  /*e190*/  ISETP.LT.OR P6, PT, R35, 0xf2, !P1 ;  /* 0x000000f22300780c */ /* 0x000fe40004fc1670 */
[----:B------:R-:W-:Y:S02]  /*e1a0*/  F2FP.SATFINITE.E5M2.F32.PACK_AB_MERGE_C R11, RZ, R0, RZ ;  /* 0x00000000ff0b723e */ /* 0x000fe400048060ff */
[----:B------:R-:W-:-:S03]  /*e1b0*/  F2FP.SATFINITE.E5M2.F32.PACK_AB_MERGE_C R5, RZ, R2, RZ ;  /* 0x00000002ff05723e */ /* 0x000fc600048060ff */
[----:B------:R-:W-:Y:S01]  /*e1c0*/  @!P3 STG.E.U8 desc[UR18][R26.64+0xe8], R11 ;  /* 0x0000e80b1a00b986 */ /* 0x000fe2000c101112 */
[----:B------:R-:W-:-:S03]  /*e1d0*/  ISETP.LT.OR P3, PT, R35, 0xf1, !P0 ;  /* 0x000000f12300780c */ /* 0x000fc60004761670 */
[----:B------:R-:W-:Y:S01]  /*e1e0*/  @!P4 STG.E.U8 desc[UR18][R26.64+0xe9], R5 ;  /* 0x0000e9051a00c986 */ /* 0x000fe2000c101112 */
[C---:B------:R-:W-:Y:S02]  /*e1f0*/  ISETP.LT.OR P4, PT, R35.reuse, 0xf9, !P1 ;  /* 0x000000f92300780c */ /* 0x040fe40004f81670 */
[----:B------:R-:W-:Y:S01]  /*e200*/  ISETP.LT.OR P1, PT, R35, 0xfa, !P1 ;  /* 0x000000fa2300780c */ /* 0x000fe20004f21670 */
[----:B------:R-:W-:-:S05]  /*e210*/  FMUL R0, R220, UR20 ;  /* 0x00000014dc007c20 */ /* 0x000fca0008400000 */
[----:B0-----:R-:W-:-:S05]  /*e220*/  F2FP.SATFINITE.E5M2.F32.PACK_AB_MERGE_C R7, RZ, R0, RZ ;  /* 0x00000000ff07723e */ /* 0x001fca00048060ff */
[----:B------:R0:W-:Y:S01]  /*e230*/  @!P5 STG.E.U8 desc[UR18][R24.64+0xf0], R7 ;  /* 0x0000f0071800d986 */ /* 0x0001e2000c101112 */
[----:B------:R-:W-:-:S05]  /*e240*/  FMUL R3, R221, UR20 ;  /* 0x00000014dd037c20 */ /* 0x000fca0008400000 */
[----:B-1----:R-:W-:Y:S02]  /*e250*/  F2FP.SATFINITE.E5M2.F32.PACK_AB_MERGE_C R9, RZ, R3, RZ ;  /* 0x00000003ff09723e */ /* 0x002fe400048060ff */
[----:B------:R-:W-:-:S03]  /*e260*/  ISETP.LT.OR P5, PT, R35, 0xf2, !P0 ;  /* 0x000000f22300780c */ /* 0x000fc600047a1670 */
[----:B------:R1:W-:Y:S01]  /*e270*/  @!P6 STG.E.U8 desc[UR18][R24.64+0xf1], R9 ;  /* 0x0000f1091800e986 */ /* 0x0003e2000c101112 */
[C---:B------:R-:W-:Y:S02]  /*e280*/  ISETP.LT.OR P6, PT, R35.reuse, 0xf9, !P0 ;  /* 0x000000f92300780c */ /* 0x040fe400047c1670 */
[----:B------:R-:W-:Y:S01]  /*e290*/  ISETP.LT.OR P0, PT, R35, 0xfa, !P0 ;  /* 0x000000fa2300780c */ /* 0x000fe20004701670 */
[----:B------:R-:W-:-:S05]  /*e2a0*/  FMUL R0, R223, UR20 ;  /* 0x00000014df007c20 */ /* 0x000fca0008400000 */
[----:B------:R-:W-:-:S05]  /*e2b0*/  F2FP.SATFINITE.E5M2.F32.PACK_AB_MERGE_C R13, RZ, R0, RZ ;  /* 0x00000000ff0d723e */ /* 0x000fca00048060ff */
[----:B------:R0:W-:Y:S01]  /*e2c0*/  @!P3 STG.E.U8 desc[UR18][R26.64+0xf0], R13 ;  /* 0x0000f00d1a00b986 */ /* 0x0001e2000c101112 */
[----:B---3--:R-:W-:Y:S01]  /*e2d0*/  FMUL R0, R222, UR20 ;  /* 0x00000014de007c20 */ /* 0x008fe20008400000 */
[----:B--2---:R-:W-:Y:S01]  /*e2e0*/  FMUL R2, R224, UR20 ;  /* 0x00000014e0027c20 */ /* 0x004fe20008400000 */
[----:B----4-:R-:W-:-:S03]  /*e2f0*/  FMUL R3, R225, UR20 ;  /* 0x00000014e1037c20 */ /* 0x010fc60008400000 */
[----:B0-----:R-:W-:Y:S01]  /*e300*/  F2FP.SATFINITE.E5M2.F32.PACK_AB_MERGE_C R7, RZ, R0, RZ ;  /* 0x00000000ff07723e */ /* 0x001fe200048060ff */
[----:B------:R-:W-:Y:S01]  /*e310*/  FMUL R4, R226, UR20 ;  /* 0x00000014e2047c20 */ /* 0x000fe20008400000 */
[----:B------:R-:W-:Y:S01]  /*e320*/  FMUL R5, R227, UR20 ;  /* 0x00000014e3057c20 */ /* 0x000fe20008400000 */
[----:B-1----:R-:W-:Y:S02]  /*e330*/  F2FP.SATFINITE.E5M2.F32.PACK_AB_MERGE_C R9, RZ, R2, RZ ;  /* 0x00000002ff09723e */ /* 0x002fe400048060ff */
[----:B------:R-:W-:Y:S02]  /*e340*/  F2FP.SATFINITE.E5M2.F32.PACK_AB_MERGE_C R3, RZ, R3, RZ ;  /* 0x00000003ff03723e */ /* 0x000fe400048060ff */
[----:B------:R-:W-:Y:S02]  /*e350*/  F2FP.SATFINITE.E5M2.F32.PACK_AB_MERGE_C R11, RZ, R4, RZ ;  /* 0x00000004ff0b723e */ /* 0x000fe400048060ff */
[----:B------:R-:W-:Y:S01]  /*e360*/  F2FP.SATFINITE.E5M2.F32.PACK_AB_MERGE_C R5, RZ, R5, RZ ;  /* 0x00000005ff05723e */ /* 0x000fe200048060ff */
[----:B------:R0:W-:Y:S04]  /*e370*/  @!P5 STG.E.U8 desc[UR18][R26.64+0xf1], R7 ;  /* 0x0000f1071a00d986 */ /* 0x0001e8000c101112 */
[----:B------:R0:W-:Y:S04]  /*e380*/  @!P4 STG.E.U8 desc[UR18][R24.64+0xf8], R9 ;  /* 0x0000f8091800c986 */ /* 0x0001e8000c101112 */
[----:B------:R0:W-:Y:S04]  /*e390*/  @!P1 STG.E.U8 desc[UR18][R24.64+0xf9], R3 ;  /* 0x0000f90318009986 */ /* 0x0001e8000c101112 */
[----:B------:R0:W-:Y:S04]  /*e3a0*/  @!P6 STG.E.U8 desc[UR18][R26.64+0xf8], R11 ;  /* 0x0000f80b1a00e986 */ /* 0x0001e8000c101112 */
[----:B------:R0:W-:Y:S02]  /*e3b0*/  @!P0 STG.E.U8 desc[UR18][R26.64+0xf9], R5 ;  /* 0x0000f9051a008986 */ /* 0x0001e4000c101112 */
.L_x_293:
[----:B------:R-:W-:Y:S05]  /*e3c0*/  BSYNC B0 ;  /* 0x0000000000007941 */ /* 0x000fea0003800000 */
.L_x_35:
[----:B0-----:R-:W2:Y:S04]  /*e3d0*/  LDL.LU R3, [R1+0x80] ;  /* 0x0000800001037983 */ /* 0x001ea80000300800 */
[----:B-----5:R-:W2:Y:S01]  /*e3e0*/  LDL.LU R2, [R1+0x84] ;  /* 0x0000840001027983 */ /* 0x020ea20000300800 */
[----:B------:R-:W-:Y:S01]  /*e3f0*/  ULDC UR6, c[0x0][0xc] ;  /* 0x0000030000067ab9 */ /* 0x000fe20000000800 */
[----:B------:R-:W-:Y:S01]  /*e400*/  ULDC UR7, c[0x0][0x10] ;  /* 0x0000040000077ab9 */ /* 0x000fe20000000800 */
[----:B------:R-:W2:Y:S01]  /*e410*/  LDC R5, c[0x0][0x14] ;  /* 0x00000500ff057b82 */ /* 0x000ea20000000800 */
[----:B------:R-:W-:Y:S01]  /*e420*/  UIMAD.WIDE.U32 UR6, UR6, UR7, URZ ;  /* 0x00000007060672a5 */ /* 0x000fe2000f8e003f */
[----:B------:R-:W-:Y:S01]  /*e430*/  PRMT R0, RZ, 0x7610, R0 ;  /* 0x00007610ff007816 */ /* 0x000fe20000000000 */
[----:B------:R-:W-:-:S04]  /*e440*/  UMOV UR23, 0xffffffff ;  /* 0xffffffff00177882 */ /* 0x000fc80000000000 */
[----:B--2---:R-:W-:-:S04]  /*e450*/  IMAD.WIDE.U32 R2, R5, UR6, R2 ;  /* 0x0000000605027c25 */ /* 0x004fc8000f8e0002 */
[----:B------:R-:W-:Y:S01]  /*e460*/  IMAD R5, R5, UR7, RZ ;  /* 0x0000000705057c24 */ /* 0x000fe2000f8e02ff */
[----:B------:R-:W-:Y:S01]  /*e470*/  ULDC.64 UR6, c[0x0][0x650] ;  /* 0x0001940000067ab9 */ /* 0x000fe20000000a00 */
[----:B------:R-:W-:Y:S01]  /*e480*/  IMAD.MOV.U32 R19, RZ, RZ, R2 ;  /* 0x000000ffff137224 */ /* 0x000fe200078e0002 */
[----:B------:R-:W-:Y:S01]  /*e490*/  ISETP.GE.U32.AND P0, PT, R2, UR6, PT ;  /* 0x0000000602007c0c */ /* 0x000fe2000bf06070 */
[----:B------:R-:W-:Y:S02]  /*e4a0*/  IMAD.IADD R22, R3, 0x1, R5 ;  /* 0x0000000103167824 */ /* 0x000fe400078e0205 */
[----:B------:R-:W-:-:S03]  /*e4b0*/  IMAD.MOV.U32 R2, RZ, RZ, -0x1 ;  /* 0xffffffffff027424 */ /* 0x000fc600078e00ff */
[----:B------:R0:W-:Y:S01]  /*e4c0*/  STL [R1+0x80], R22 ;  /* 0x0000801601007387 */ /* 0x0001e20000100800 */
[----:B------:R-:W-:-:S03]  /*e4d0*/  ISETP.GE.U32.AND.EX P0, PT, R22, UR7, PT, P0 ;  /* 0x0000000716007c0c */ /* 0x000fc6000bf06100 */
[----:B------:R0:W-:Y:S04]  /*e4e0*/  STL [R1+0x84], R19 ;  /* 0x0000841301007387 */ /* 0x0001e80000100800 */
[----:B------:R0:W-:Y:S06]  /*e4f0*/  STL [R1+0x88], R2 ;  /* 0x0000880201007387 */ /* 0x0001ec0000100800 */
[----:B------:R-:W-:Y:S05]  /*e500*/  @P0 BRA `(.L_x_294) ;  /* 0x00000004006c0947 */ /* 0x000fea0003800000 */
[----:B------:R-:W2:Y:S01]  /*e510*/  S2R R14, SR_CTAID.X ;  /* 0x00000000000e7919 */ /* 0x000ea20000002500 */
[----:B------:R-:W5:Y:S01]  /*e520*/  LDC.64 R8, c[0x0][0x628] ;  /* 0x00018a00ff087b82 */ /* 0x000f620000000a00 */
[----:B------:R-:W-:Y:S01]  /*e530*/  ULDC UR6, c[0x0][0x150] ;  /* 0x0000540000067ab9 */ /* 0x000fe20000000800 */
[----:B------:R-:W-:Y:S01]  /*e540*/  IMAD.MOV.U32 R6, RZ, RZ, R19 ;  /* 0x000000ffff067224 */ /* 0x000fe200078e0013 */
[----:B------:R-:W0:Y:S01]  /*e550*/  S2R R16, SR_CTAID.Y ;  /* 0x0000000000107919 */ /* 0x000e220000002600 */
[----:B------:R-:W-:-:S04]  /*e560*/  IMAD.MOV.U32 R7, RZ, RZ, R22 ;  /* 0x000000ffff077224 */ /* 0x000fc800078e0016 */
[----:B------:R-:W0:Y:S08]  /*e570*/  LDC R17, c[0x0][0x144] ;  /* 0x00005100ff117b82 */ /* 0x000e300000000800 */
[----:B------:R-:W0:Y:S08]  /*e580*/  LDC R10, c[0x0][0x630] ;  /* 0x00018c00ff0a7b82 */ /* 0x000e300000000800 */
[----:B------:R-:W0:Y:S01]  /*e590*/  LDC.64 R12, c[0x0][0x620] ;  /* 0x00018800ff0c7b82 */ /* 0x000e220000000a00 */
[----:B-----5:R-:W-:-:S04]  /*e5a0*/  ISETP.NE.U32.AND P0, PT, R8, RZ, PT ;  /* 0x000000ff0800720c */ /* 0x020fc80003f05070 */
[----:B------:R-:W-:Y:S02]  /*e5b0*/  ISETP.NE.AND.EX P0, PT, R9, RZ, PT, P0 ;  /* 0x000000ff0900720c */ /* 0x000fe40003f05300 */
[----:B--2---:R-:W-:-:S05]  /*e5c0*/  I2FP.F32.U32 R0, R14 ;  /* 0x0000000e00007245 */ /* 0x004fca0000201000 */
[----:B------:R-:W-:-:S04]  /*e5d0*/  FMUL R0, R0, UR6 ;  /* 0x0000000600007c20 */ /* 0x000fc80008400000 */
[----:B------:R2:W0:Y:S02]  /*e5e0*/  F2I.U32.TRUNC.NTZ R15, R0 ;  /* 0x00000000000f7305 */ /* 0x000424000020f000 */
[----:B------:R-:W-:Y:S05]  /*e5f0*/  @!P0 BRA `(.L_x_295) ;  /* 0x0000000000288947 */ /* 0x000fea0003800000 */
[----:B--2---:R-:W2:Y:S02]  /*e600*/  LDC R0, c[0x0][0x634] ;  /* 0x00018d00ff007b82 */ /* 0x004ea40000000800 */
[----:B--2---:R-:W-:-:S05]  /*e610*/  IADD3 R7, P0, R19, R0, RZ ;  /* 0x0000000013077210 */ /* 0x004fca0007f1e0ff */
[----:B------:R-:W-:-:S04]  /*e620*/  IMAD.X R11, RZ, RZ, R22, P0 ;  /* 0x000000ffff0b7224 */ /* 0x000fc800000e0616 */
[----:B0-----:R-:W-:-:S04]  /*e630*/  IMAD.WIDE.U32 R2, R11, R8, RZ ;  /* 0x000000080b027225 */ /* 0x001fc800078e00ff */
[----:B------:R-:W-:-:S04]  /*e640*/  IMAD.WIDE.U32 R4, P0, R7, R9, R2 ;  /* 0x0000000907047225 */ /* 0x000fc80007800002 */
[----:B------:R-:W-:-:S04]  /*e650*/  IMAD.WIDE.U32 R2, R7, R8, RZ ;  /* 0x0000000807027225 */ /* 0x000fc800078e00ff */
[----:B------:R-:W-:Y:S01]  /*e660*/  IMAD.X R7, RZ, RZ, RZ, P0 ;  /* 0x000000ffff077224 */ /* 0x000fe200000e06ff */
[----:B------:R-:W-:Y:S01]  /*e670*/  IADD3 RZ, P0, R3, R4, RZ ;  /* 0x0000000403ff7210 */ /* 0x000fe20007f1e0ff */
[----:B------:R-:W-:-:S04]  /*e680*/  IMAD.MOV.U32 R6, RZ, RZ, R5 ;  /* 0x000000ffff067224 */ /* 0x000fc800078e0005 */
[----:B------:R-:W-:-:S08]  /*e690*/  IMAD.WIDE.U32.X R6, R11, R9, R6, P0 ;  /* 0x000000090b067225 */ /* 0x000fd000000e0406 */
.L_x_295:
[-CC-:B0-----:R-:W-:Y:S01]  /*e6a0*/  SHF.R.U64 R24, R6, R10.reuse, R7.reuse ;  /* 0x0000000a06187219 */ /* 0x181fe20000001207 */
[----:B------:R-:W0:Y:S01]  /*e6b0*/  LDC.64 R20, c[0x0][0x640] ;  /* 0x00019000ff147b82 */ /* 0x000e220000000a00 */
[----:B--2---:R-:W-:Y:S01]  /*e6c0*/  SHF.R.U32.HI R0, RZ, R10, R7 ;  /* 0x0000000aff007219 */ /* 0x004fe20000011607 */
[----:B------:R-:W-:Y:S01]  /*e6d0*/  IMAD.MOV.U32 R2, RZ, RZ, R19 ;  /* 0x000000ffff027224 */ /* 0x000fe200078e0013 */
[----:B------:R-:W-:Y:S01]  /*e6e0*/  IADD3 R5, P0, RZ, -R24, RZ ;  /* 0x80000018ff057210 */ /* 0x000fe20007f1e0ff */
[----:B------:R-:W-:Y:S01]  /*e6f0*/  IMAD.MOV R15, RZ, RZ, -R15 ;  /* 0x000000ffff0f7224 */ /* 0x000fe200078e0a0f */
[----:B------:R-:W-:Y:S01]  /*e700*/  ULDC UR6, c[0x0][0x154] ;  /* 0x0000550000067ab9 */ /* 0x000fe20000000800 */
[----:B------:R-:W-:Y:S02]  /*e710*/  IMAD.MOV.U32 R7, RZ, RZ, 0x1 ;  /* 0x00000001ff077424 */ /* 0x000fe400078e00ff */
[----:B------:R-:W2:Y:S01]  /*e720*/  LDC R4, c[0x0][0x618] ;  /* 0x00018600ff047b82 */ /* 0x000ea20000000800 */
[----:B------:R-:W-:-:S02]  /*e730*/  IMAD.X R3, RZ, RZ, ~R0, P0 ;  /* 0x000000ffff037224 */ /* 0x000fc400000e0e00 */
[----:B------:R-:W-:Y:S02]  /*e740*/  IMAD R15, R17, R15, R14 ;  /* 0x0000000f110f7224 */ /* 0x000fe400078e020e */
[-C--:B------:R-:W-:Y:S02]  /*e750*/  IMAD R0, R3, R12.reuse, RZ ;  /* 0x0000000c03007224 */ /* 0x080fe400078e02ff */
[----:B------:R-:W-:Y:S01]  /*e760*/  IMAD.MOV.U32 R3, RZ, RZ, R22 ;  /* 0x000000ffff037224 */ /* 0x000fe200078e0016 */
[----:B------:R-:W5:Y:S01]  /*e770*/  LDC R6, c[0x0][0x608] ;  /* 0x00018200ff067b82 */ /* 0x000f620000000800 */
[----:B------:R-:W-:-:S04]  /*e780*/  IMAD.WIDE.U32 R2, R5, R12, R2 ;  /* 0x0000000c05027225 */ /* 0x000fc800078e0002 */
[----:B------:R-:W-:-:S03]  /*e790*/  IMAD R5, R5, R13, R0 ;  /* 0x0000000d05057224 */ /* 0x000fc600078e0200 */
[----:B------:R-:W1:Y:S01]  /*e7a0*/  LDC R18, c[0x0][0x658] ;  /* 0x00019600ff127b82 */ /* 0x000e620000000800 */
[----:B------:R-:W-:Y:S01]  /*e7b0*/  I2FP.F32.U32 R0, R16 ;  /* 0x0000001000007245 */ /* 0x000fe20000201000 */
[----:B------:R-:W-:Y:S01]  /*e7c0*/  IMAD.IADD R3, R3, 0x1, R5 ;  /* 0x0000000103037824 */ /* 0x000fe200078e0205 */
[----:B0-----:R-:W-:Y:S01]  /*e7d0*/  ISETP.NE.U32.AND P0, PT, R20, RZ, PT ;  /* 0x000000ff1400720c */ /* 0x001fe20003f05070 */
[----:B------:R-:W-:Y:S02]  /*e7e0*/  IMAD.MOV.U32 R5, RZ, RZ, -0x1 ;  /* 0xffffffffff057424 */ /* 0x000fe400078e00ff */
[----:B------:R-:W-:Y:S02]  /*e7f0*/  FMUL R0, R0, UR6 ;  /* 0x0000000600007c20 */ /* 0x000fe40008400000 */
[----:B------:R-:W0:Y:S01]  /*e800*/  LDC R13, c[0x0][0x148] ;  /* 0x00005200ff0d7b82 */ /* 0x000e220000000800 */
[----:B--2---:R-:W-:Y:S01]  /*e810*/  SHF.R.U64 R10, R2, R4, R3 ;  /* 0x00000004020a7219 */ /* 0x004fe20000001203 */
[----:B------:R2:W0:Y:S01]  /*e820*/  F2I.U32.TRUNC.NTZ R12, R0 ;  /* 0x00000000000c7305 */ /* 0x000422000020f000 */
[----:B------:R-:W-:-:S02]  /*e830*/  ISETP.NE.AND.EX P0, PT, R21, RZ, PT, P0 ;  /* 0x000000ff1500720c */ /* 0x000fc40003f05300 */
[----:B------:R-:W-:-:S03]  /*e840*/  SHF.R.U32.HI R3, RZ, R4, R3 ;  /* 0x00000004ff037219 */ /* 0x000fc60000011603 */
[----:B------:R-:W0:Y:S01]  /*e850*/  LDC R14, c[0x0][0x600] ;  /* 0x00018000ff0e7b82 */ /* 0x000e220000000800 */
[-CC-:B-----5:R-:W-:Y:S02]  /*e860*/  SHF.R.U64 R8, R10, R6.reuse, R3.reuse ;  /* 0x000000060a087219 */ /* 0x1a0fe40000001203 */
[----:B------:R-:W-:-:S05]  /*e870*/  SHF.R.U32.HI R3, RZ, R6, R3 ;  /* 0x00000006ff037219 */ /* 0x000fca0000011603 */
[----:B------:R-:W0:Y:S01]  /*e880*/  LDC R19, c[0x0][0x648] ;  /* 0x00019200ff137b82 */ /* 0x000e220000000800 */
[-CC-:B-1----:R-:W-:Y:S02]  /*e890*/  SHF.R.U64 R11, R8, R18.reuse, R3.reuse ;  /* 0x00000012080b7219 */ /* 0x182fe40000001203 */
[-C--:B------:R-:W-:Y:S02]  /*e8a0*/  SHF.L.U32 R5, R5, R18.reuse, RZ ;  /* 0x0000001205057219 */ /* 0x080fe400000006ff */
[-C--:B------:R-:W-:Y:S01]  /*e8b0*/  SHF.R.U32.HI R3, RZ, R18.reuse, R3 ;  /* 0x00000012ff037219 */ /* 0x080fe20000011603 */
[----:B------:R-:W-:Y:S01]  /*e8c0*/  IMAD.MOV.U32 R2, RZ, RZ, R11 ;  /* 0x000000ffff027224 */ /* 0x000fe200078e000b */
[----:B------:R-:W-:Y:S01]  /*e8d0*/  SHF.L.U32 R34, R7, R18, RZ ;  /* 0x0000001207227219 */ /* 0x000fe200000006ff */
[----:B------:R-:W1:Y:S01]  /*e8e0*/  LDC R22, c[0x0][0x638] ;  /* 0x00018e00ff167b82 */ /* 0x000e620000000800 */
[----:B------:R-:W-:-:S07]  /*e8f0*/  LOP3.LUT R17, RZ, R5, RZ, 0x33, !PT ;  /* 0x00000005ff117212 */ /* 0x000fce00078e33ff */
[----:B------:R-:W0:Y:S01]  /*e900*/  LDC R23, c[0x0][0x610] ;  /* 0x00018400ff177b82 */ /* 0x000e220000000800 */
[----:B--2---:R-:W-:Y:S05]  /*e910*/  @!P0 BRA `(.L_x_296) ;  /* 0x0000000000288947 */ /* 0x004fea0003800000 */
[----:B------:R-:W2:Y:S02]  /*e920*/  LDC R0, c[0x0][0x64c] ;  /* 0x00019300ff007b82 */ /* 0x000ea40000000800 */
[----:B--2---:R-:W-:-:S05]  /*e930*/  IADD3 R7, P0, R11, R0, RZ ;  /* 0x000000000b077210 */ /* 0x004fca0007f1e0ff */
        /* <DEDUP_REMOVED lines=8> */
.L_x_296:
[----:B0-----:R-:W-:Y:S01]  /*e9c0*/  SHF.R.U64 R0, R2, R19, R3 ;  /* 0x0000001302007219 */ /* 0x001fe20000001203 */
[----:B------:R-:W-:Y:S01]  /*e9d0*/  VIADD R3, R14, 0xffffffff ;  /* 0xffffffff0e037836 */ /* 0x000fe20000000000 */
[----:B------:R-:W-:Y:S01]  /*e9e0*/  LOP3.LUT R5, R8, R17, RZ, 0xc0, !PT ;  /* 0x0000001108057212 */ /* 0x000fe200078ec0ff */
[----:B------:R-:W-:Y:S01]  /*e9f0*/  IMAD.MOV R12, RZ, RZ, -R12 ;  /* 0x000000ffff0c7224 */ /* 0x000fe200078e0a0c */
[----:B------:R-:W-:Y:S01]  /*ea00*/  R2UR UR23, R24 ;  /* 0x00000000181772ca */ /* 0x000fe200000e0000 */
[----:B------:R-:W-:Y:S01]  /*ea10*/  IMAD.MOV R2, RZ, RZ, -R0 ;  /* 0x000000ffff027224 */ /* 0x000fe200078e0a00 */
[----:B------:R-:W-:Y:S01]  /*ea20*/  LOP3.LUT R3, R10, R3, RZ, 0xc0, !PT ;  /* 0x000000030a037212 */ /* 0x000fe200078ec0ff */
[----:B------:R-:W-:Y:S02]  /*ea30*/  IMAD R34, R34, R0, R5 ;  /* 0x0000000022227224 */ /* 0x000fe400078e0205 */
[----:B------:R-:W-:Y:S02]  /*ea40*/  @P2 IMAD R15, R13, R12, R16 ;  /* 0x0000000c0d0f2224 */ /* 0x000fe400078e0210 */
[----:B-1----:R-:W-:-:S02]  /*ea50*/  IMAD R0, R2, R22, R11 ;  /* 0x0000001602007224 */ /* 0x002fc400078e020b */
[----:B------:R-:W-:Y:S02]  /*ea60*/  IMAD R34, R34, R23, R15 ;  /* 0x0000001722227224 */ /* 0x000fe400078e020f */
[----:B------:R-:W-:Y:S02]  /*ea70*/  IMAD R3, R0, R14, R3 ;  /* 0x0000000e00037224 */ /* 0x000fe400078e0203 */
[----:B------:R-:W-:-:S03]  /*ea80*/  IMAD.MOV.U32 R0, RZ, RZ, 0x1 ;  /* 0x00000001ff007424 */ /* 0x000fc600078e00ff */
[----:B------:R-:W-:Y:S02]  /*ea90*/  SEL R2, R3, R34, !P2 ;  /* 0x0000002203027207 */ /* 0x000fe40005000000 */
[----:B------:R-:W-:-:S03]  /*eaa0*/  SEL R34, R34, R3, !P2 ;  /* 0x0000000322227207 */ /* 0x000fc60005000000 */
[----:B------:R2:W-:Y:S04]  /*eab0*/  STL [R1+0x88], R2 ;  /* 0x0000880201007387 */ /* 0x0005e80000100800 */
.L_x_294:
[----:B------:R-:W-:Y:S01]  /*eac0*/  UIADD3 UR5, UR12, UR5, URZ ;  /* 0x000000050c057290 */ /* 0x000fe2000fffe03f */
[----:B------:R0:W-:Y:S01]  /*ead0*/  STL [R1+0x8c], R34 ;  /* 0x00008c2201007387 */ /* 0x0001e20000100800 */
[----:B------:R-:W-:Y:S02]  /*eae0*/  LOP3.LUT P0, RZ, R0, 0xff, RZ, 0xc0, !PT ;  /* 0x000000ff00ff7812 */ /* 0x000fe4000780c0ff */
[----:B------:R-:W-:Y:S02]  /*eaf0*/  USHF.R.U32.HI UR6, URZ, 0x2, UR5 ;  /* 0x000000023f067899 */ /* 0x000fe40008011605 */
[----:B------:R-:W-:Y:S02]  /*eb00*/  UISETP.GT.U32.AND UP1, UPT, UR5, 0x3, UPT ;  /* 0x000000030500788c */ /* 0x000fe4000bf24070 */
[----:B------:R-:W-:Y:S02]  /*eb10*/  ULOP3.LUT UR6, UR6, 0x1, URZ, 0xc0, !UPT ;  /* 0x0000000106067892 */ /* 0x000fe4000f8ec03f */
[----:B------:R-:W-:-:S02]  /*eb20*/  UISETP.LT.U32.AND UP1, UPT, UR12, 0x4, UP1 ;  /* 0x000000040c00788c */ /* 0x000fc40008f21070 */
[----:B------:R-:W-:Y:S02]  /*eb30*/  UISETP.NE.U32.AND UP0, UPT, UR6, 0x1, UPT ;  /* 0x000000010600788c */ /* 0x000fe4000bf05070 */
[----:B------:R-:W-:Y:S02]  /*eb40*/  USEL UR7, URZ, 0x1, !UP1 ;  /* 0x000000013f077887 */ /* 0x000fe4000c800000 */
[----:B------:R-:W-:Y:S02]  /*eb50*/  UISETP.GT.U32.AND UP0, UPT, UR12, 0x3, !UP0 ;  /* 0x000000030c00788c */ /* 0x000fe4000c704070 */
[----:B------:R-:W-:Y:S02]  /*eb60*/  ULOP3.LUT UR5, UR5, 0x3, URZ, 0xc0, !UPT ;  /* 0x0000000305057892 */ /* 0x000fe4000f8ec03f */
[----:B------:R-:W-:-:S04]  /*eb70*/  USEL UR6, URZ, 0x1, !UP0 ;  /* 0x000000013f067887 */ /* 0x000fc8000c000000 */
[----:B------:R-:W-:Y:S01]  /*eb80*/  ULOP3.LUT UR4, UR6, UR4, UR7, 0x96, !UPT ;  /* 0x0000000406047292 */ /* 0x000fe2000f8e9607 */
[----:B0-----:R-:W-:Y:S11]  /*eb90*/  @P0 BRA `(.L_x_297) ;  /* 0xffffff2400d40947 */ /* 0x001ff6000383ffff */
[----:B------:R-:W-:Y:S05]  /*eba0*/  EXIT ;  /* 0x000000000000794d */ /* 0x000fea0003800000 */
.L_x_7:
[----:B------:R-:W2:Y:S01]  /*ebb0*/  LDL R22, [R1+0x84] ;  /* 0x0000840001167983 */ /* 0x000ea20000100800 */
[----:B------:R-:W-:-:S03]  /*ebc0*/  ULDC.64 UR4, c[0x0][0x650] ;  /* 0x0001940000047ab9 */ /* 0x000fc60000000a00 */
[----:B0-----:R-:W3:Y:S01]  /*ebd0*/  LDL R23, [R1+0x80] ;  /* 0x0000800001177983 */ /* 0x001ee20000100800 */
[----:B------:R-:W-:Y:S01]  /*ebe0*/  PRMT R4, RZ, 0x7610, R4 ;  /* 0x00007610ff047816 */ /* 0x000fe20000000004 */
[----:B------:R-:W-:Y:S02]  /*ebf0*/  IMAD.MOV.U32 R5, RZ, RZ, -0x1 ;  /* 0xffffffffff057424 */ /* 0x000fe400078e00ff */
[----:B------:R-:W-:Y:S02]  /*ec00*/  IMAD.MOV.U32 R7, RZ, RZ, -0x1 ;  /* 0xffffffffff077424 */ /* 0x000fe400078e00ff */
[----:B------:R-:W-:Y:S01]  /*ec10*/  IMAD.MOV.U32 R6, RZ, RZ, -0x1 ;  /* 0xffffffffff067424 */ /* 0x000fe200078e00ff */
[----:B--2---:R-:W-:-:S04]  /*ec20*/  ISETP.GE.U32.AND P0, PT, R22, UR4, PT ;  /* 0x0000000416007c0c */ /* 0x004fc8000bf06070 */
[----:B---3--:R-:W-:-:S13]  /*ec30*/  ISETP.GE.U32.AND.EX P0, PT, R23, UR5, PT, P0 ;  /* 0x0000000517007c0c */ /* 0x008fda000bf06100 */
[----:B------:R-:W-:Y:S05]  /*ec40*/  @P0 BRA `(.L_x_298) ;  /* 0x00000004002c0947 */ /* 0x000fea0003800000 */
[----:B------:R-:W0:Y:S01]  /*ec50*/  LDC.64 R14, c[0x0][0x628] ;  /* 0x00018a00ff0e7b82 */ /* 0x000e220000000a00 */
[----:B------:R-:W-:Y:S02]  /*ec60*/  IMAD.MOV.U32 R8, RZ, RZ, R22 ;  /* 0x000000ffff087224 */ /* 0x000fe400078e0016 */
[----:B------:R-:W-:-:S05]  /*ec70*/  IMAD.MOV.U32 R9, RZ, RZ, R23 ;  /* 0x000000ffff097224 */ /* 0x000fca00078e0017 */
[----:B------:R-:W1:Y:S08]  /*ec80*/  LDC R10, c[0x0][0x630] ;  /* 0x00018c00ff0a7b82 */ /* 0x000e700000000800 */
[----:B------:R-:W2:Y:S01]  /*ec90*/  LDC.64 R16, c[0x0][0x620] ;  /* 0x00018800ff107b82 */ /* 0x000ea20000000a00 */
[----:B0-----:R-:W-:-:S04]  /*eca0*/  ISETP.NE.U32.AND P0, PT, R14, RZ, PT ;  /* 0x000000ff0e00720c */ /* 0x001fc80003f05070 */
[----:B------:R-:W-:-:S13]  /*ecb0*/  ISETP.NE.AND.EX P0, PT, R15, RZ, PT, P0 ;  /* 0x000000ff0f00720c */ /* 0x000fda0003f05300 */
[----:B-12---:R-:W-:Y:S05]  /*ecc0*/  @!P0 BRA `(.L_x_299) ;  /* 0x0000000000288947 */ /* 0x006fea0003800000 */
[----:B------:R-:W0:Y:S02]  /*ecd0*/  LDC R4, c[0x0][0x634] ;  /* 0x00018d00ff047b82 */ /* 0x000e240000000800 */
[----:B0-----:R-:W-:-:S05]  /*ece0*/  IADD3 R9, P0, R22, R4, RZ ;  /* 0x0000000416097210 */ /* 0x001fca0007f1e0ff */
        /* <DEDUP_REMOVED lines=8> */
.L_x_299:
[----:B------:R-:W0:Y:S01]  /*ed70*/  LDC.64 R20, c[0x0][0x640] ;  /* 0x00019000ff147b82 */ /* 0x000e220000000a00 */
[-CC-:B------:R-:W-:Y:S02]  /*ed80*/  SHF.R.U64 R14, R8, R10.reuse, R9.reuse ;  /* 0x0000000a080e7219 */ /* 0x180fe40000001209 */
[----:B------:R-:W-:Y:S02]  /*ed90*/  SHF.R.U32.HI R4, RZ, R10, R9 ;  /* 0x0000000aff047219 */ /* 0x000fe40000011609 */
[----:B------:R-:W-:-:S03]  /*eda0*/  IADD3 R7, P0, RZ, -R14, RZ ;  /* 0x8000000eff077210 */ /* 0x000fc60007f1e0ff */
[----:B------:R-:W1:Y:S02]  /*edb0*/  LDC R8, c[0x0][0x618] ;  /* 0x00018600ff087b82 */ /* 0x000e640000000800 */
[----:B------:R-:W-:Y:S02]  /*edc0*/  IMAD.X R5, RZ, RZ, ~R4, P0 ;  /* 0x000000ffff057224 */ /* 0x000fe400000e0e04 */
[----:B------:R-:W-:Y:S02]  /*edd0*/  IMAD.MOV.U32 R4, RZ, RZ, R22 ;  /* 0x000000ffff047224 */ /* 0x000fe400078e0016 */
[-C--:B------:R-:W-:Y:S02]  /*ede0*/  IMAD R6, R5, R16.reuse, RZ ;  /* 0x0000001005067224 */ /* 0x080fe400078e02ff */
[----:B------:R-:W2:Y:S01]  /*edf0*/  LDC R18, c[0x0][0x608] ;  /* 0x00018200ff127b82 */ /* 0x000ea20000000800 */
[----:B------:R-:W-:Y:S02]  /*ee00*/  IMAD.MOV.U32 R5, RZ, RZ, R23 ;  /* 0x000000ffff057224 */ /* 0x000fe400078e0017 */
[----:B------:R-:W-:-:S05]  /*ee10*/  IMAD.WIDE.U32 R4, R7, R16, R4 ;  /* 0x0000001007047225 */ /* 0x000fca00078e0004 */
[----:B------:R-:W3:Y:S01]  /*ee20*/  LDC R19, c[0x0][0x658] ;  /* 0x00019600ff137b82 */ /* 0x000ee20000000800 */
[----:B------:R-:W-:Y:S01]  /*ee30*/  IMAD R7, R7, R17, R6 ;  /* 0x0000001107077224 */ /* 0x000fe200078e0206 */
[----:B0-----:R-:W-:Y:S01]  /*ee40*/  ISETP.NE.U32.AND P0, PT, R20, RZ, PT ;  /* 0x000000ff1400720c */ /* 0x001fe20003f05070 */
[----:B------:R-:W-:Y:S02]  /*ee50*/  IMAD.MOV.U32 R6, RZ, RZ, -0x1 ;  /* 0xffffffffff067424 */ /* 0x000fe400078e00ff */
[----:B------:R-:W-:Y:S01]  /*ee60*/  IMAD.IADD R5, R5, 0x1, R7 ;  /* 0x0000000105057824 */ /* 0x000fe200078e0207 */
[----:B------:R-:W-:Y:S02]  /*ee70*/  ISETP.NE.AND.EX P0, PT, R21, RZ, PT, P0 ;  /* 0x000000ff1500720c */ /* 0x000fe40003f05300 */
[----:B------:R-:W0:Y:S02]  /*ee80*/  LDC R17, c[0x0][0x600] ;  /* 0x00018000ff117b82 */ /* 0x000e240000000800 */
[----:B-1----:R-:W-:-:S02]  /*ee90*/  SHF.R.U64 R10, R4, R8, R5 ;  /* 0x00000008040a7219 */ /* 0x002fc40000001205 */
[----:B------:R-:W-:-:S04]  /*eea0*/  SHF.R.U32.HI R5, RZ, R8, R5 ;  /* 0x00000008ff057219 */ /* 0x000fc80000011605 */
[----:B------:R-:W1:Y:S01]  /*eeb0*/  LDC R22, c[0x0][0x648] ;  /* 0x00019200ff167b82 */ /* 0x000e620000000800 */
[-CC-:B--2---:R-:W-:Y:S02]  /*eec0*/  SHF.R.U64 R15, R10, R18.reuse, R5.reuse ;  /* 0x000000120a0f7219 */ /* 0x184fe40000001205 */
[----:B------:R-:W-:Y:S01]  /*eed0*/  SHF.R.U32.HI R4, RZ, R18, R5 ;  /* 0x00000012ff047219 */ /* 0x000fe20000011605 */
[----:B------:R-:W-:-:S04]  /*eee0*/  IMAD.MOV.U32 R18, RZ, RZ, 0x1 ;  /* 0x00000001ff127424 */ /* 0x000fc800078e00ff */
[----:B------:R-:W2:Y:S01]  /*eef0*/  LDC R23, c[0x0][0x638] ;  /* 0x00018e00ff177b82 */ /* 0x000ea20000000800 */
[-CC-:B---3--:R-:W-:Y:S02]  /*ef00*/  SHF.R.U64 R16, R15, R19.reuse, R4.reuse ;  /* 0x000000130f107219 */ /* 0x188fe40000001204 */
[-C--:B------:R-:W-:Y:S02]  /*ef10*/  SHF.L.U32 R6, R6, R19.reuse, RZ ;  /* 0x0000001306067219 */ /* 0x080fe400000006ff */
[----:B------:R-:W-:Y:S01]  /*ef20*/  SHF.R.U32.HI R5, RZ, R19, R4 ;  /* 0x00000013ff057219 */ /* 0x000fe20000011604 */
[----:B------:R-:W-:Y:S01]  /*ef30*/  IMAD.MOV.U32 R4, RZ, RZ, R16 ;  /* 0x000000ffff047224 */ /* 0x000fe200078e0010 */
[----:B------:R-:W-:Y:S01]  /*ef40*/  LOP3.LUT R24, RZ, R6, RZ, 0x33, !PT ;  /* 0x00000006ff187212 */ /* 0x000fe200078e33ff */
[----:B------:R-:W3:Y:S01]  /*ef50*/  LDC R25, c[0x0][0x610] ;  /* 0x00018400ff197b82 */ /* 0x000ee20000000800 */
[----:B------:R-:W-:Y:S05]  /*ef60*/  @!P0 BRA `(.L_x_300) ;  /* 0x0000000000288947 */ /* 0x000fea0003800000 */
        /* <DEDUP_REMOVED lines=10> */
.L_x_300:
[----:B-1----:R-:W-:Y:S01]  /*f010*/  SHF.R.U64 R4, R4, R22, R5 ;  /* 0x0000001604047219 */ /* 0x002fe20000001205 */
[----:B0-----:R-:W-:Y:S01]  /*f020*/  VIADD R7, R17, 0xffffffff ;  /* 0xffffffff11077836 */ /* 0x001fe20000000000 */
[----:B------:R-:W-:Y:S01]  /*f030*/  SHF.L.U32 R18, R18, R19, RZ ;  /* 0x0000001312127219 */ /* 0x000fe200000006ff */
[----:B------:R-:W-:Y:S01]  /*f040*/  @P2 IMAD R0, R11, R12, R2 ;  /* 0x0000000c0b002224 */ /* 0x000fe200078e0202 */
[----:B------:R-:W-:Y:S01]  /*f050*/  LOP3.LUT R3, R15, R24, RZ, 0xc0, !PT ;  /* 0x000000180f037212 */ /* 0x000fe200078ec0ff */
[----:B------:R-:W-:Y:S01]  /*f060*/  IMAD.MOV R5, RZ, RZ, -R4 ;  /* 0x000000ffff057224 */ /* 0x000fe200078e0a04 */
[----:B------:R-:W-:Y:S01]  /*f070*/  LOP3.LUT R7, R10, R7, RZ, 0xc0, !PT ;  /* 0x000000070a077212 */ /* 0x000fe200078ec0ff */
[----:B------:R-:W-:Y:S02]  /*f080*/  IMAD.MOV.U32 R6, RZ, RZ, R14 ;  /* 0x000000ffff067224 */ /* 0x000fe400078e000e */
[----:B------:R-:W-:Y:S02]  /*f090*/  IMAD R3, R18, R4, R3 ;  /* 0x0000000412037224 */ /* 0x000fe400078e0203 */
[----:B--2---:R-:W-:-:S02]  /*f0a0*/  IMAD R2, R5, R23, R16 ;  /* 0x0000001705027224 */ /* 0x004fc400078e0210 */
[----:B---3--:R-:W-:Y:S02]  /*f0b0*/  IMAD R0, R3, R25, R0 ;  /* 0x0000001903007224 */ /* 0x008fe400078e0200 */
[----:B------:R-:W-:Y:S02]  /*f0c0*/  IMAD R5, R2, R17, R7 ;  /* 0x0000001102057224 */ /* 0x000fe400078e0207 */
[----:B------:R-:W-:-:S03]  /*f0d0*/  IMAD.MOV.U32 R4, RZ, RZ, 0x1 ;  /* 0x00000001ff047424 */ /* 0x000fc600078e00ff */
[----:B------:R-:W-:Y:S02]  /*f0e0*/  SEL R7, R5, R0, !P2 ;  /* 0x0000000005077207 */ /* 0x000fe40005000000 */
[----:B------:R-:W-:-:S07]  /*f0f0*/  SEL R5, R0, R5, !P2 ;  /* 0x0000000500057207 */ /* 0x000fce0005000000 */
.L_x_298:
[----:B------:R-:W-:-:S08]  /*f100*/  NOP ;  /* 0x0000000000007918 */ /* 0x000fd00000000000 */
[----:B------:R-:W0:-:S00]  /*f110*/  USETMAXREG.DEALLOC.CTAPOOL 0x28 ;  /* 0x00000028000079c8 */ /* 0x000e0000080e0500 */
[----:B------:R-:W-:-:S13]  /*f120*/  ISETP.NE.AND P0, PT, RZ, UR8, PT ;  /* 0x00000008ff007c0c */ /* 0x000fda000bf05270 */
[----:B------:R-:W-:Y:S05]  /*f130*/  @P0 EXIT ;  /* 0x000000000000094d */ /* 0x000fea0003800000 */
[----:B0-----:R-:W-:Y:S01]  /*f140*/  LOP3.LUT P0, RZ, R4, 0xff, RZ, 0xc0, !PT ;  /* 0x000000ff04ff7812 */ /* 0x001fe2000780c0ff */
[----:B------:R-:W-:Y:S02]  /*f150*/  IMAD.MOV.U32 R0, RZ, RZ, 0x1 ;  /* 0x00000001ff007424 */ /* 0x000fe400078e00ff */
[----:B------:R-:W-:-:S10]  /*f160*/  IMAD.MOV.U32 R8, RZ, RZ, RZ ;  /* 0x000000ffff087224 */ /* 0x000fd400078e00ff */
[----:B------:R-:W-:Y:S05]  /*f170*/  @!P0 BRA `(.L_x_301) ;  /* 0x0000000c00a08947 */ /* 0x000fea0003800000 */
[----:B------:R-:W0:Y:S01]  /*f180*/  S2UR UR8, SR_CgaCtaId ;  /* 0x00000000000879c3 */ /* 0x000e220000008800 */
[----:B------:R-:W-:Y:S01]  /*f190*/  ULDC UR4, c[0x0][0x28c] ;  /* 0x0000a30000047ab9 */ /* 0x000fe20000000800 */
[----:B------:R-:W-:Y:S01]  /*f1a0*/  ULDC UR5, c[0x0][0x600] ;  /* 0x0001800000057ab9 */ /* 0x000fe20000000800 */
[----:B------:R-:W-:Y:S01]  /*f1b0*/  UIADD3 UR14, UR4, 0x1f, URZ ;  /* 0x0000001f040e7890 */ /* 0x000fe2000fffe03f */
[----:B------:R-:W-:Y:S01]  /*f1c0*/  BSSY B0, `(.L_x_301) ;  /* 0x00000e3000007945 */ /* 0x000fe20003800000 */
[----:B------:R-:W-:Y:S01]  /*f1d0*/  ULDC UR11, c[0x0][0x658] ;  /* 0x00019600000b7ab9 */ /* 0x000fe20000000800 */
[----:B------:R-:W-:Y:S01]  /*f1e0*/  UMOV UR12, 0xffffffff ;  /* 0xffffffff000c7882 */ /* 0x000fe20000000000 */
[----:B------:R-:W-:Y:S01]  /*f1f0*/  UMOV UR16, 0x1 ;  /* 0x0000000100107882 */ /* 0x000fe20000000000 */
[----:B------:R-:W-:Y:S01]  /*f200*/  USHF.R.S32.HI UR15, URZ, 0x1f, UR14 ;  /* 0x0000001f3f0f7899 */ /* 0x000fe2000801140e */
[----:B------:R-:W-:Y:S01]  /*f210*/  IMAD.MOV.U32 R9, RZ, RZ, 0x1 ;  /* 0x00000001ff097424 */ /* 0x000fe200078e00ff */
[----:B------:R-:W-:Y:S01]  /*f220*/  ULDC UR9, c[0x0][0xc] ;  /* 0x0000030000097ab9 */ /* 0x000fe20000000800 */
[----:B------:R-:W-:Y:S01]  /*f230*/  UIADD3 UR4, UR5, -0x1, URZ ;  /* 0xffffffff05047890 */ /* 0x000fe2000fffe03f */
[----:B------:R-:W-:Y:S01]  /*f240*/  IMAD.MOV.U32 R0, RZ, RZ, 0x1 ;  /* 0x00000001ff007424 */ /* 0x000fe200078e00ff */
[----:B------:R-:W-:Y:S01]  /*f250*/  USHF.L.U32 UR18, UR12, UR11, URZ ;  /* 0x0000000b0c127299 */ /* 0x000fe2000800063f */
[----:B------:R-:W-:Y:S01]  /*f260*/  IMAD.MOV.U32 R8, RZ, RZ, RZ ;  /* 0x000000ffff087224 */ /* 0x000fe200078e00ff */
[----:B------:R-:W-:Y:S01]  /*f270*/  USHF.L.U32 UR5, UR16, UR11, URZ ;  /* 0x0000000b10057299 */ /* 0x000fe2000800063f */
[----:B------:R-:W-:Y:S01]  /*f280*/  ULDC UR12, c[0x0][0x10] ;  /* 0x00000400000c7ab9 */ /* 0x000fe20000000800 */
[----:B------:R-:W-:Y:S01]  /*f290*/  ULEA.HI UR15, UR15, UR14, URZ, 0x5 ;  /* 0x0000000e0f0f7291 */ /* 0x000fe2000f8f283f */
[----:B------:R-:W-:Y:S01]  /*f2a0*/  UMOV UR22, 0x5 ;  /* 0x0000000500167882 */ /* 0x000fe20000000000 */
[----:B------:R-:W-:-:S02]  /*f2b0*/  ULOP3.LUT UR29, UR13, 0x2, URZ, 0xfc, !UPT ;  /* 0x000000020d1d7892 */ /* 0x000fc4000f8efc3f */
[----:B------:R-:W-:Y:S02]  /*f2c0*/  USHF.R.S32.HI UR19, URZ, 0x5, UR15 ;  /* 0x000000053f137899 */ /* 0x000fe4000801140f */
[----:B0-----:R-:W-:Y:S02]  /*f2d0*/  ULOP3.LUT UR10, UR8, 0x1, URZ, 0xc0, !UPT ;  /* 0x00000001080a7892 */ /* 0x001fe4000f8ec03f */
[----:B------:R-:W-:Y:S02]  /*f2e0*/  USHF.R.U32.HI UR30, URZ, 0x1, UR8 ;  /* 0x000000013f1e7899 */ /* 0x000fe40008011608 */
[----:B------:R-:W-:Y:S02]  /*f2f0*/  USHF.L.U32 UR6, UR8, 0x7, URZ ;  /* 0x0000000708067899 */ /* 0x000fe4000800063f */
[----:B------:R-:W-:Y:S02]  /*f300*/  USHF.L.U32 UR7, UR8, 0xc, URZ ;  /* 0x0000000c08077899 */ /* 0x000fe4000800063f */
[----:B------:R-:W-:-:S02]  /*f310*/  ULOP3.LUT UR8, UR8, 0xfffffffe, URZ, 0xc0, !UPT ;  /* 0xfffffffe08087892 */ /* 0x000fc4000f8ec03f */
[----:B------:R-:W-:Y:S02]  /*f320*/  UISETP.GT.U32.AND UP0, UPT, UR10, 0xffff, UPT ;  /* 0x0000ffff0a00788c */ /* 0x000fe4000bf04070 */
[----:B------:R-:W-:Y:S02]  /*f330*/  USHF.L.U32 UR20, UR16, UR8, URZ ;  /* 0x0000000810147299 */ /* 0x000fe4000800063f */
[----:B------:R-:W-:Y:S02]  /*f340*/  ULOP3.LUT UR11, UR8, 0x1, URZ, 0xfc, !UPT ;  /* 0x00000001080b7892 */ /* 0x000fe4000f8efc3f */
[----:B------:R-:W-:Y:S02]  /*f350*/  UIMAD.WIDE.U32 UR8, UR9, UR12, URZ ;  /* 0x0000000c090872a5 */ /* 0x000fe4000f8e003f */
[----:B------:R-:W-:Y:S01]  /*f360*/  USEL UR10, UR10, 0xffff, !UP0 ;  /* 0x0000ffff0a0a7887 */ /* 0x000fe2000c000000 */
[----:B------:R-:W-:Y:S01]  /*f370*/  ULDC UR12, c[0x0][0x14] ;  /* 0x00000500000c7ab9 */ /* 0x000fe20000000800 */
[----:B------:R-:W-:-:S02]  /*f380*/  USHF.L.U32 UR11, UR16, UR11, URZ ;  /* 0x0000000b100b7299 */ /* 0x000fc4000800063f */
[----:B------:R-:W-:Y:S02]  /*f390*/  UIMAD.WIDE.U32 UR24, UR8, UR12, URZ ;  /* 0x0000000c081872a5 */ /* 0x000fe4000f8e003f */
[----:B------:R-:W-:Y:S02]  /*f3a0*/  UIMAD UR21, UR9, UR12, URZ ;  /* 0x0000000c091572a4 */ /* 0x000fe4000f8e023f */
[----:B------:R-:W-:Y:S02]  /*f3b0*/  ULOP3.LUT UR10, UR10, 0xffff, URZ, 0xc0, !UPT ;  /* 0x0000ffff0a0a7892 */ /* 0x000fe4000f8ec03f */
[----:B------:R-:W-:Y:S02]  /*f3c0*/  ULOP3.LUT UR6, UR6, 0x80, URZ, 0xc0, !UPT ;  /* 0x0000008006067892 */ /* 0x000fe4000f8ec03f */
[----:B------:R-:W-:Y:S02]  /*f3d0*/  ULOP3.LUT UR7, UR7, 0x1000, URZ, 0xc0, !UPT ;  /* 0x0000100007077892 */ /* 0x000fe4000f8ec03f */
[----:B------:R-:W-:-:S02]  /*f3e0*/  ULOP3.LUT UR18, URZ, UR18, URZ, 0x33, !UPT ;  /* 0x000000123f127292 */ /* 0x000fc4000f8e333f */
[----:B------:R-:W-:Y:S02]  /*f3f0*/  ULOP3.LUT UR20, UR20, UR11, URZ, 0xfc, !UPT ;  /* 0x0000000b14147292 */ /* 0x000fe4000f8efc3f */
[----:B------:R-:W-:Y:S02]  /*f400*/  UIADD3 UR21, UR25, UR21, URZ ;  /* 0x0000001519157290 */ /* 0x000fe4000fffe03f */
[----:B------:R-:W-:Y:S02]  /*f410*/  USHF.L.U32 UR22, UR22, UR10, URZ ;  /* 0x0000000a16167299 */ /* 0x000fe4000800063f */
[----:B------:R-:W-:Y:S01]  /*f420*/  UIADD3 UR31, UR19, 0x1, URZ ;  /* 0x00000001131f7890 */ /* 0x000fe2000fffe03f */
[----:B------:R-:W-:-:S11]  /*f430*/  ULDC.64 UR32, c[0x0][0x198] ;  /* 0x0000660000207ab9 */ /* 0x000fd60000000a00 */
.L_x_312:
[----:B------:R-:W-:-:S03]  /*f440*/  UMOV UR8, 0xffffffff ;  /* 0xffffffff00087882 */ /* 0x000fc60000000000 */
[----:B------:R-:W-:Y:S05]  /*f450*/  BRA.DIV UR8, `(.L_x_302) ;  /* 0x0000000e08e47947 */ /* 0x000fea000b800000 */
[----:B------:R-:W-:-:S13]  /*f460*/  ELECT P0, URZ, PT ;  /* 0x00000000003f782f */ /* 0x000fda0003800000 */
.L_x_323:
[----:B------:R-:W0:Y:S01]  /*f470*/  LDC R2, c[0x0][0x28c] ;  /* 0x0000a300ff027b82 */ /* 0x000e220000000800 */
[----:B------:R-:W-:Y:S01]  /*f480*/  BSSY B1, `(.L_x_303) ;  /* 0x000003d000017945 */ /* 0x000fe20003800000 */
[----:B0-----:R-:W-:-:S13]  /*f490*/  ISETP.LT.OR P0, PT, R2, 0x1, !P0 ;  /* 0x000000010200780c */ /* 0x001fda0004701670 */
[----:B------:R-:W-:Y:S05]  /*f4a0*/  @P0 BRA `(.L_x_304) ;  /* 0x0000000000e80947 */ /* 0x000fea0003800000 */
[----:B------:R-:W-:Y:S01]  /*f4b0*/  LEA R5, R5, UR30, 0x1 ;  /* 0x0000001e05057c11 */ /* 0x000fe2000f8e08ff */
[----:B------:R-:W-:Y:S01]  /*f4c0*/  IMAD.MOV.U32 R13, RZ, RZ, RZ ;  /* 0x000000ffff0d7224 */ /* 0x000fe200078e00ff */
[----:B------:R-:W-:Y:S01]  /*f4d0*/  LEA R7, R7, UR6, 0x8 ;  /* 0x0000000607077c11 */ /* 0x000fe2000f8e40ff */
[----:B------:R-:W-:Y:S02]  /*f4e0*/  IMAD.U32 R14, RZ, RZ, UR31 ;  /* 0x0000001fff0e7e24 */ /* 0x000fe4000f8e00ff */
[----:B------:R-:W-:Y:S02]  /*f4f0*/  IMAD.MOV.U32 R2, RZ, RZ, R0 ;  /* 0x000000ffff027224 */ /* 0x000fe400078e0000 */
[----:B------:R-:W-:Y:S02]  /*f500*/  IMAD.MOV.U32 R3, RZ, RZ, R8 ;  /* 0x000000ffff037224 */ /* 0x000fe400078e0008 */
[----:B------:R-:W-:-:S07]  /*f510*/  IMAD.SHL.U32 R10, R5, 0x40, RZ ;  /* 0x00000040050a7824 */ /* 0x000fce00078e00ff */
.L_x_307:
[----:B------:R-:W0:Y:S01]  /*f520*/  S2R R5, SR_CgaCtaId ;  /* 0x0000000000057919 */ /* 0x000e220000008800 */
[----:B------:R-:W-:Y:S01]  /*f530*/  MOV R4, 0x400 ;  /* 0x0000040000047802 */ /* 0x000fe20000000f00 */
[----:B------:R-:W1:Y:S03]  /*f540*/  S2R R15, SR_TID.X ;  /* 0x00000000000f7919 */ /* 0x000e660000002100 */
[----:B0-----:R-:W-:Y:S02]  /*f550*/  LEA R12, R5, R4, 0x18 ;  /* 0x00000004050c7211 */ /* 0x001fe400078ec0ff */
[----:B------:R-:W-:Y:S02]  /*f560*/  SHF.L.U32 R4, R2, 0x1f, RZ ;  /* 0x0000001f02047819 */ /* 0x000fe400000006ff */
[----:B-1----:R-:W-:Y:S01]  /*f570*/  LOP3.LUT P1, RZ, R15, 0x7f, RZ, 0xc0, !PT ;  /* 0x0000007f0fff7812 */ /* 0x002fe2000782c0ff */
[----:B------:R-:W-:-:S04]  /*f580*/  IMAD R11, R3, 0x8, R12 ;  /* 0x00000008030b7824 */ /* 0x000fc800078e020c */
[----:B------:R-:W0:Y:S08]  /*f590*/  SYNCS.PHASECHK.TRANS64.TRYWAIT P0, [R11+URZ+0x20], R4 ;  /* 0x000020040b0075a7 */ /* 0x000e30000800017f */
[----:B------:R-:W1:Y:S01]  /*f5a0*/  @!P1 LDC R5, c[0x0][0x500] ;  /* 0x00014000ff059b82 */ /* 0x000e620000000800 */
[----:B0-----:R-:W-:Y:S05]  /*f5b0*/  @!P0 BRA `(.L_x_305) ;  /* 0x0000000c00ac8947 */ /* 0x001fea0003800000 */
.L_x_324:
[----:B------:R-:W-:Y:S01]  /*f5c0*/  UPRMT UR8, UR29, 0x9910, URZ ;  /* 0x000099101d087896 */ /* 0x000fe2000800003f */
[----:B-1----:R1:W-:Y:S03]  /*f5d0*/  @!P1 SYNCS.ARRIVE.TRANS64 RZ, [R11+URZ], R5 ;  /* 0x000000050bff99a7 */ /* 0x0023e6000800003f */
[----:B------:R-:W-:-:S06]  /*f5e0*/  UISETP.NE.AND UP0, UPT, UR8, 0x2, UPT ;  /* 0x000000020800788c */ /* 0x000fcc000bf05270 */
[----:B------:R-:W-:-:S13]  /*f5f0*/  PLOP3.LUT P0, PT, PT, PT, UP0, 0x80, 0x0 ;  /* 0x000000000000781c */ /* 0x000fda0003f0f008 */
[----:B-1----:R-:W-:Y:S05]  /*f600*/  @P0 BRA `(.L_x_306) ;  /* 0x0000000000040947 */ /* 0x002fea0003800000 */
[----:B------:R-:W-:Y:S01]  /*f610*/  BPT.TRAP 0x1 ;  /* 0x000000040000795c */ /* 0x000fe20000300000 */
.L_x_306:
[C---:B0-----:R-:W-:Y:S01]  /*f620*/  LEA R4, R3.reuse, UR30, 0x1 ;  /* 0x0000001e03047c11 */ /* 0x041fe2000f8e08ff */
[----:B------:R-:W-:Y:S01]  /*f630*/  VIADD R14, R14, 0xffffffff ;  /* 0xffffffff0e0e7836 */ /* 0x000fe20000000000 */
[----:B------:R-:W-:Y:S01]  /*f640*/  R2UR UR11, R3 ;  /* 0x00000000030b72ca */ /* 0x000fe200000e0000 */
[----:B------:R-:W-:Y:S01]  /*f650*/  UIADD3 UR14, UP0, UR32, 0xf0, URZ ;  /* 0x000000f0200e7890 */ /* 0x000fe2000ff1e03f */
[----:B------:R-:W-:Y:S01]  /*f660*/  R2UR UR26, R12 ;  /* 0x000000000c1a72ca */ /* 0x000fe200000e0000 */
[----:B------:R-:W-:Y:S01]  /*f670*/  IMAD.U32 R4, R4, 0x800, R12 ;  /* 0x0000080004047824 */ /* 0x000fe200078e000c */
[----:B------:R-:W-:Y:S01]  /*f680*/  R2UR UR27, R10 ;  /* 0x000000000a1b72ca */ /* 0x000fe200000e0000 */
[----:B------:R-:W-:Y:S01]  /*f690*/  UIADD3 UR34, UP1, UR32, 0x1f0, URZ ;  /* 0x000001f020227890 */ /* 0x000fe2000ff3e03f */
[----:B------:R-:W-:Y:S01]  /*f6a0*/  R2UR UR9, R11 ;  /* 0x000000000b0972ca */ /* 0x000fe200000e0000 */
[----:B------:R-:W-:Y:S01]  /*f6b0*/  UIADD3.X UR15, URZ, UR33, URZ, UP0, !UPT ;  /* 0x000000213f0f7290 */ /* 0x000fe200087fe43f */
[----:B------:R-:W-:Y:S01]  /*f6c0*/  R2UR UR8, R4 ;  /* 0x00000000040872ca */ /* 0x000fe200000e0000 */
[----:B------:R-:W-:Y:S01]  /*f6d0*/  UPRMT UR23, URZ, 0x5410, UR22 ;  /* 0x000054103f177896 */ /* 0x000fe20008000016 */
[----:B------:R-:W-:Y:S01]  /*f6e0*/  R2UR UR10, R13 ;  /* 0x000000000d0a72ca */ /* 0x000fe200000e0000 */
[----:B------:R-:W-:Y:S01]  /*f6f0*/  VIADD R3, R3, 0x1 ;  /* 0x0000000103037836 */ /* 0x000fe20000000000 */
[----:B------:R-:W-:Y:S01]  /*f700*/  R2UR UR12, R6 ;  /* 0x00000000060c72ca */ /* 0x000fe200000e0000 */
[----:B------:R-:W-:Y:S01]  /*f710*/  ULEA UR11, UR11, UR7, 0xd ;  /* 0x000000070b0b7291 */ /* 0x000fe2000f8e683f */
[----:B------:R-:W-:Y:S01]  /*f720*/  R2UR UR28, R7 ;  /* 0x00000000071c72ca */ /* 0x000fe200000e0000 */
[----:B------:R-:W-:Y:S01]  /*f730*/  UPRMT UR36, URZ, 0x5410, UR20 ;  /* 0x000054103f247896 */ /* 0x000fe20008000014 */
[----:B------:R-:W-:Y:S01]  /*f740*/  ISETP.GT.AND P1, PT, R14, 0x1, PT ;  /* 0x000000010e00780c */ /* 0x000fe20003f24270 */
[----:B------:R-:W-:Y:S01]  /*f750*/  UIADD3 UR26, UR26, 0x4100, UR11 ;  /* 0x000041001a1a7890 */ /* 0x000fe2000fffe00b */
[----:B------:R-:W-:Y:S01]  /*f760*/  ISETP.NE.AND P0, PT, R3, 0x4, PT ;  /* 0x000000040300780c */ /* 0x000fe20003f05270 */
[----:B------:R-:W-:Y:S01]  /*f770*/  UIADD3.X UR35, URZ, UR33, URZ, UP1, !UPT ;  /* 0x000000213f237290 */ /* 0x000fe20008ffe43f */
[----:B------:R-:W-:Y:S01]  /*f780*/  VIADD R13, R13, 0x20 ;  /* 0x000000200d0d7836 */ /* 0x000fe20000000000 */
[----:B------:R-:W-:Y:S01]  /*f790*/  UIADD3 UR8, UR8, 0x100, URZ ;  /* 0x0000010008087890 */ /* 0x000fe2000fffe03f */
[----:B------:R-:W-:Y:S01]  /*f7a0*/  SEL R5, RZ, 0x1, P0 ;  /* 0x00000001ff057807 */ /* 0x000fe20000000000 */
[----:B------:R-:W-:Y:S01]  /*f7b0*/  UMOV UR16, 0x0 ;  /* 0x0000000000107882 */ /* 0x000fe20000000000 */
[----:B------:R-:W-:Y:S01]  /*f7c0*/  UMOV UR17, 0x10000000 ;  /* 0x1000000000117882 */ /* 0x000fe20000000000 */
[----:B------:R-:W-:Y:S01]  /*f7d0*/  UMOV UR11, UR27 ;  /* 0x0000001b000b7c82 */ /* 0x000fe20008000000 */
[----:B------:R-:W-:-:S02]  /*f7e0*/  LOP3.LUT R2, R2, R5, RZ, 0x3c, !PT ;  /* 0x0000000502027212 */ /* 0x000fc400078e3cff */
[----:B------:R-:W-:Y:S02]  /*f7f0*/  SEL R3, R3, RZ, P0 ;  /* 0x000000ff03037207 */ /* 0x000fe40000000000 */
[----:B------:R0:W-:Y:S02]  /*f800*/  UTMALDG.3D.MULTICAST [UR8], [UR14], UR23, desc[UR16] ;  /* 0x000010080e0073b4 */ /* 0x0001e40008011817 */
[----:B0-----:R-:W-:Y:S01]  /*f810*/  UMOV UR8, UR26 ;  /* 0x0000001a00087c82 */ /* 0x001fe20008000000 */
[----:B------:R-:W-:Y:S02]  /*f820*/  UMOV UR11, UR28 ;  /* 0x0000001c000b7c82 */ /* 0x000fe40008000000 */
[----:B------:R0:W-:Y:S02]  /*f830*/  UTMALDG.3D.MULTICAST [UR8], [UR34], UR36, desc[UR16] ;  /* 0x00001008220073b4 */ /* 0x0001e40008011824 */
[----:B0-----:R-:W-:Y:S05]  /*f840*/  @P1 BRA `(.L_x_307) ;  /* 0xfffffffc00341947 */ /* 0x001fea000383ffff */
.L_x_304:
[----:B------:R-:W-:Y:S05]  /*f850*/  BSYNC B1 ;  /* 0x0000000000017941 */ /* 0x000fea0003800000 */
.L_x_303:
[----:B------:R-:W2:Y:S01]  /*f860*/  LDL.LU R15, [R1+0x80] ;  /* 0x00008000010f7983 */ /* 0x000ea20000300800 */
[----:B------:R-:W-:Y:S01]  /*f870*/  LOP3.LUT P3, RZ, R9, 0xff, RZ, 0xc0, !PT ;  /* 0x000000ff09ff7812 */ /* 0x000fe2000786c0ff */
[----:B------:R-:W-:Y:S01]  /*f880*/  VIADD R8, R8, UR19 ;  /* 0x0000001308087c36 */ /* 0x000fe20008000000 */
[----:B------:R-:W-:Y:S01]  /*f890*/  ULDC.64 UR8, c[0x0][0x650] ;  /* 0x0001940000087ab9 */ /* 0x000fe20000000a00 */
[----:B------:R-:W3:Y:S01]  /*f8a0*/  LDL.LU R12, [R1+0x84] ;  /* 0x00008400010c7983 */ /* 0x000ee20000300800 */
[----:B------:R-:W-:Y:S01]  /*f8b0*/  IMAD.U32 R5, RZ, RZ, UR19 ;  /* 0x00000013ff057e24 */ /* 0x000fe2000f8e00ff */
[----:B------:R-:W-:Y:S01]  /*f8c0*/  BSSY B1, `(.L_x_308) ;  /* 0x0000070000017945 */ /* 0x000fe20003800000 */
[----:B------:R-:W-:Y:S01]  /*f8d0*/  ISETP.GT.U32.AND P0, PT, R8, 0x3, PT ;  /* 0x000000030800780c */ /* 0x000fe20003f04070 */
[----:B------:R-:W-:Y:S01]  /*f8e0*/  IMAD.MOV.U32 R7, RZ, RZ, -0x1 ;  /* 0xffffffffff077424 */ /* 0x000fe200078e00ff */
[----:B------:R-:W-:Y:S01]  /*f8f0*/  SHF.R.U32.HI R2, RZ, 0x2, R8 ;  /* 0x00000002ff027819 */ /* 0x000fe20000011608 */
[----:B------:R-:W-:Y:S01]  /*f900*/  IMAD.MOV.U32 R6, RZ, RZ, -0x1 ;  /* 0xffffffffff067424 */ /* 0x000fe200078e00ff */
[----:B------:R-:W-:Y:S01]  /*f910*/  ISETP.LT.U32.AND P0, PT, R5, 0x4, P0 ;  /* 0x000000040500780c */ /* 0x000fe20000701070 */
[----:B------:R-:W-:Y:S01]  /*f920*/  IMAD.MOV.U32 R5, RZ, RZ, -0x1 ;  /* 0xffffffffff057424 */ /* 0x000fe200078e00ff */
[----:B------:R-:W-:Y:S01]  /*f930*/  LOP3.LUT R2, R2, 0x1, RZ, 0xc0, !PT ;  /* 0x0000000102027812 */ /* 0x000fe200078ec0ff */
[----:B------:R-:W0:Y:S01]  /*f940*/  @P3 S2R R4, SR_CgaCtaId ;  /* 0x0000000000043919 */ /* 0x000e220000008800 */
[----:B------:R-:W-:-:S02]  /*f950*/  @P3 MOV R3, 0x400 ;  /* 0x0000040000033802 */ /* 0x000fc40000000f00 */
[----:B------:R-:W-:Y:S01]  /*f960*/  ISETP.NE.U32.AND P1, PT, R2, 0x1, PT ;  /* 0x000000010200780c */ /* 0x000fe20003f25070 */
[----:B------:R-:W-:Y:S01]  /*f970*/  IMAD.U32 R2, RZ, RZ, UR19 ;  /* 0x00000013ff027e24 */ /* 0x000fe2000f8e00ff */
[----:B------:R-:W-:Y:S02]  /*f980*/  LOP3.LUT R8, R8, 0x3, RZ, 0xc0, !PT ;  /* 0x0000000308087812 */ /* 0x000fe400078ec0ff */
[----:B------:R-:W-:Y:S02]  /*f990*/  PRMT R9, RZ, 0x7610, R9 ;  /* 0x00007610ff097816 */ /* 0x000fe40000000009 */
[----:B------:R-:W-:-:S04]  /*f9a0*/  ISETP.GT.U32.AND P1, PT, R2, 0x3, !P1 ;  /* 0x000000030200780c */ /* 0x000fc80004f24070 */
[----:B------:R-:W-:Y:S02]  /*f9b0*/  SEL R2, RZ, 0x1, !P1 ;  /* 0x00000001ff027807 */ /* 0x000fe40004800000 */
[----:B0-----:R-:W-:-:S04]  /*f9c0*/  @P3 LEA R3, R4, R3, 0x18 ;  /* 0x0000000304033211 */ /* 0x001fc800078ec0ff */
[----:B------:R0:W-:Y:S02]  /*f9d0*/  @P3 SYNCS.ARRIVE.TRANS64.A1T0 RZ, [R3+URZ+0x58], RZ ;  /* 0x000058ff03ff39a7 */ /* 0x0001e4000810003f */
[----:B0-----:R-:W-:-:S04]  /*f9e0*/  SEL R3, RZ, 0x1, !P0 ;  /* 0x00000001ff037807 */ /* 0x001fc80004000000 */
[----:B------:R-:W-:Y:S02]  /*f9f0*/  LOP3.LUT R0, R2, R0, R3, 0x96, !PT ;  /* 0x0000000002007212 */ /* 0x000fe400078e9603 */
[----:B------:R-:W-:Y:S02]  /*fa00*/  PRMT R2, RZ, 0x7610, R2 ;  /* 0x00007610ff027816 */ /* 0x000fe40000000002 */
[----:B---3--:R-:W-:-:S04]  /*fa10*/  IADD3 R12, P3, R12, UR24, RZ ;  /* 0x000000180c0c7c10 */ /* 0x008fc8000ff7e0ff */
[----:B--2---:R-:W-:Y:S01]  /*fa20*/  IADD3.X R15, R15, UR21, RZ, P3, !PT ;  /* 0x000000150f0f7c10 */ /* 0x004fe20009ffe4ff */
[----:B------:R0:W-:Y:S01]  /*fa30*/  STL [R1+0x84], R12 ;  /* 0x0000840c01007387 */ /* 0x0001e20000100800 */
[----:B------:R-:W-:-:S03]  /*fa40*/  ISETP.GE.U32.AND P3, PT, R12, UR8, PT ;  /* 0x000000080c007c0c */ /* 0x000fc6000bf66070 */
[----:B------:R0:W-:Y:S01]  /*fa50*/  STL [R1+0x80], R15 ;  /* 0x0000800f01007387 */ /* 0x0001e20000100800 */
[----:B------:R-:W-:-:S13]  /*fa60*/  ISETP.GE.U32.AND.EX P0, PT, R15, UR9, PT, P3 ;  /* 0x000000090f007c0c */ /* 0x000fda000bf06130 */
[----:B0-----:R-:W-:Y:S05]  /*fa70*/  @P0 BRA `(.L_x_309) ;  /* 0x0000000400500947 */ /* 0x001fea0003800000 */
[----:B------:R-:W-:Y:S01]  /*fa80*/  ULDC.64 UR8, c[0x0][0x628] ;  /* 0x00018a0000087ab9 */ /* 0x000fe20000000a00 */
[----:B------:R-:W0:Y:S01]  /*fa90*/  S2R R11, SR_CTAID.X ;  /* 0x00000000000b7919 */ /* 0x000e220000002500 */
[----:B------:R-:W-:Y:S01]  /*faa0*/  ISETP.NE.U32.AND P0, PT, RZ, UR8, PT ;  /* 0x00000008ff007c0c */ /* 0x000fe2000bf05070 */
[----:B------:R-:W-:Y:S01]  /*fab0*/  ULDC UR11, c[0x0][0x630] ;  /* 0x00018c00000b7ab9 */ /* 0x000fe20000000800 */
[----:B------:R-:W-:Y:S01]  /*fac0*/  IMAD.MOV.U32 R2, RZ, RZ, R12 ;  /* 0x000000ffff027224 */ /* 0x000fe200078e000c */
[----:B------:R-:W1:Y:S01]  /*fad0*/  S2R R10, SR_CTAID.Y ;  /* 0x00000000000a7919 */ /* 0x000e620000002600 */
[----:B------:R-:W-:Y:S01]  /*fae0*/  ISETP.NE.AND.EX P0, PT, RZ, UR9, PT, P0 ;  /* 0x00000009ff007c0c */ /* 0x000fe2000bf05300 */
[----:B------:R-:W-:-:S12]  /*faf0*/  IMAD.MOV.U32 R3, RZ, RZ, R15 ;  /* 0x000000ffff037224 */ /* 0x000fd800078e000f */
[----:B------:R-:W-:Y:S05]  /*fb00*/  @!P0 BRA `(.L_x_310) ;  /* 0x0000000000288947 */ /* 0x000fea0003800000 */
[----:B------:R-:W-:Y:S02]  /*fb10*/  ULDC UR10, c[0x0][0x634] ;  /* 0x00018d00000a7ab9 */ /* 0x000fe40000000800 */
[----:B------:R-:W-:-:S05]  /*fb20*/  IADD3 R7, P0, R12, UR10, RZ ;  /* 0x0000000a0c077c10 */ /* 0x000fca000ff1e0ff */
[----:B------:R-:W-:-:S04]  /*fb30*/  IMAD.X R13, RZ, RZ, R15, P0 ;  /* 0x000000ffff0d7224 */ /* 0x000fc800000e060f */
[----:B------:R-:W-:-:S04]  /*fb40*/  IMAD.WIDE.U32 R4, R13, UR8, RZ ;  /* 0x000000080d047c25 */ /* 0x000fc8000f8e00ff */
[----:B------:R-:W-:-:S04]  /*fb50*/  IMAD.WIDE.U32 R4, P0, R7, UR9, R4 ;  /* 0x0000000907047c25 */ /* 0x000fc8000f800004 */
[----:B------:R-:W-:-:S04]  /*fb60*/  IMAD.WIDE.U32 R6, R7, UR8, RZ ;  /* 0x0000000807067c25 */ /* 0x000fc8000f8e00ff */
[----:B------:R-:W-:Y:S01]  /*fb70*/  IMAD.X R3, RZ, RZ, RZ, P0 ;  /* 0x000000ffff037224 */ /* 0x000fe200000e06ff */
[----:B------:R-:W-:Y:S01]  /*fb80*/  IADD3 RZ, P0, R7, R4, RZ ;  /* 0x0000000407ff7210 */ /* 0x000fe20007f1e0ff */
[----:B------:R-:W-:-:S04]  /*fb90*/  IMAD.MOV.U32 R2, RZ, RZ, R5 ;  /* 0x000000ffff027224 */ /* 0x000fc800078e0005 */
[----:B------:R-:W-:-:S08]  /*fba0*/  IMAD.WIDE.U32.X R2, R13, UR9, R2, P0 ;  /* 0x000000090d027c25 */ /* 0x000fd000080e0402 */
.L_x_310:
[--C-:B------:R-:W-:Y:S01]  /*fbb0*/  SHF.R.U64 R6, R2, UR11, R3.reuse ;  /* 0x0000000b02067c19 */ /* 0x100fe20008001203 */
[----:B------:R-:W-:Y:S01]  /*fbc0*/  ULDC.64 UR8, c[0x0][0x620] ;  /* 0x0001880000087ab9 */ /* 0x000fe20000000a00 */
[----:B------:R-:W-:Y:S01]  /*fbd0*/  SHF.R.U32.HI R2, RZ, UR11, R3 ;  /* 0x0000000bff027c19 */ /* 0x000fe20008011603 */
[----:B------:R-:W-:Y:S01]  /*fbe0*/  IMAD.MOV.U32 R3, RZ, RZ, R15 ;  /* 0x000000ffff037224 */ /* 0x000fe200078e000f */
[----:B------:R-:W-:Y:S01]  /*fbf0*/  IADD3 R5, P0, RZ, -R6, RZ ;  /* 0x80000006ff057210 */ /* 0x000fe20007f1e0ff */
[----:B------:R-:W2:Y:S01]  /*fc00*/  LDC R16, c[0x0][0x144] ;  /* 0x00005100ff107b82 */ /* 0x000ea20000000800 */
[----:B0-----:R-:W-:Y:S01]  /*fc10*/  I2FP.F32.U32 R7, R11 ;  /* 0x0000000b00077245 */ /* 0x001fe20000201000 */
[----:B------:R-:W-:Y:S01]  /*fc20*/  ULDC.64 UR14, c[0x0][0x640] ;  /* 0x00019000000e7ab9 */ /* 0x000fe20000000a00 */
[----:B------:R-:W-:Y:S01]  /*fc30*/  ULDC UR10, c[0x0][0x608] ;  /* 0x00018200000a7ab9 */ /* 0x000fe20000000800 */
[----:B------:R-:W-:Y:S01]  /*fc40*/  IMAD.X R2, RZ, RZ, ~R2, P0 ;  /* 0x000000ffff027224 */ /* 0x000fe200000e0e02 */
[----:B------:R-:W-:-:S03]  /*fc50*/  ISETP.NE.U32.AND P0, PT, RZ, UR14, PT ;  /* 0x0000000eff007c0c */ /* 0x000fc6000bf05070 */
[----:B------:R-:W-:Y:S01]  /*fc60*/  IMAD R4, R2, UR8, RZ ;  /* 0x0000000802047c24 */ /* 0x000fe2000f8e02ff */
[----:B------:R-:W0:Y:S01]  /*fc70*/  LDC R13, c[0x0][0x148] ;  /* 0x00005200ff0d7b82 */ /* 0x000e220000000800 */
[----:B------:R-:W-:Y:S01]  /*fc80*/  IMAD.MOV.U32 R2, RZ, RZ, R12 ;  /* 0x000000ffff027224 */ /* 0x000fe200078e000c */
[----:B------:R-:W-:-:S03]  /*fc90*/  ISETP.NE.AND.EX P0, PT, RZ, UR15, PT, P0 ;  /* 0x0000000fff007c0c */ /* 0x000fc6000bf05300 */
[----:B------:R-:W-:Y:S01]  /*fca0*/  IMAD.WIDE.U32 R2, R5, UR8, R2 ;  /* 0x0000000805027c25 */ /* 0x000fe2000f8e0002 */
[----:B------:R-:W-:-:S03]  /*fcb0*/  ULDC UR8, c[0x0][0x150] ;  /* 0x0000540000087ab9 */ /* 0x000fc60000000800 */
[----:B------:R-:W-:Y:S02]  /*fcc0*/  IMAD R5, R5, UR9, R4 ;  /* 0x0000000905057c24 */ /* 0x000fe4000f8e0204 */
[----:B------:R-:W-:Y:S01]  /*fcd0*/  FMUL R4, R7, UR8 ;  /* 0x0000000807047c20 */ /* 0x000fe20008400000 */
[----:B------:R-:W-:Y:S01]  /*fce0*/  ULDC UR8, c[0x0][0x618] ;  /* 0x0001860000087ab9 */ /* 0x000fe20000000800 */
[----:B------:R-:W-:Y:S01]  /*fcf0*/  ULDC UR9, c[0x0][0x154] ;  /* 0x0000550000097ab9 */ /* 0x000fe20000000800 */
[----:B------:R-:W-:-:S03]  /*fd00*/  IMAD.IADD R3, R3, 0x1, R5 ;  /* 0x0000000103037824 */ /* 0x000fc600078e0205 */
[----:B------:R-:W3:Y:S02]  /*fd10*/  F2I.U32.TRUNC.NTZ R4, R4 ;  /* 0x0000000400047305 */ /* 0x000ee4000020f000 */
[----:B------:R-:W-:Y:S02]  /*fd20*/  SHF.R.U64 R7, R2, UR8, R3 ;  /* 0x0000000802077c19 */ /* 0x000fe40008001203 */
[----:B-1----:R-:W-:-:S05]  /*fd30*/  I2FP.F32.U32 R2, R10 ;  /* 0x0000000a00027245 */ /* 0x002fca0000201000 */
[----:B------:R-:W-:Y:S01]  /*fd40*/  FMUL R5, R2, UR9 ;  /* 0x0000000902057c20 */ /* 0x000fe20008400000 */
[----:B------:R-:W-:Y:S01]  /*fd50*/  SHF.R.U32.HI R2, RZ, UR8, R3 ;  /* 0x00000008ff027c19 */ /* 0x000fe20008011603 */
[----:B------:R-:W-:Y:S02]  /*fd60*/  ULDC UR8, c[0x0][0x658] ;  /* 0x0001960000087ab9 */ /* 0x000fe40000000800 */
[----:B------:R1:W4:Y:S01]  /*fd70*/  F2I.U32.TRUNC.NTZ R15, R5 ;  /* 0x00000005000f7305 */ /* 0x000322000020f000 */
[--C-:B------:R-:W-:Y:S02]  /*fd80*/  SHF.R.U64 R14, R7, UR10, R2.reuse ;  /* 0x0000000a070e7c19 */ /* 0x100fe40008001202 */
[----:B------:R-:W-:Y:S01]  /*fd90*/  SHF.R.U32.HI R3, RZ, UR10, R2 ;  /* 0x0000000aff037c19 */ /* 0x000fe20008011602 */
[----:B---3--:R-:W-:-:S03]  /*fda0*/  IMAD.MOV R2, RZ, RZ, -R4 ;  /* 0x000000ffff027224 */ /* 0x008fc600078e0a04 */
[----:B------:R-:W-:Y:S01]  /*fdb0*/  SHF.R.U64 R12, R14, UR8, R3 ;  /* 0x000000080e0c7c19 */ /* 0x000fe20008001203 */
[----:B--2---:R-:W-:Y:S01]  /*fdc0*/  IMAD R17, R16, R2, R11 ;  /* 0x0000000210117224 */ /* 0x004fe200078e020b */
[----:B------:R-:W-:-:S03]  /*fdd0*/  SHF.R.U32.HI R4, RZ, UR8, R3 ;  /* 0x00000008ff047c19 */ /* 0x000fc60008011603 */
[----:B------:R-:W-:Y:S02]  /*fde0*/  IMAD.MOV.U32 R2, RZ, RZ, R12 ;  /* 0x000000ffff027224 */ /* 0x000fe400078e000c */
[----:B------:R-:W-:Y:S01]  /*fdf0*/  IMAD.MOV.U32 R3, RZ, RZ, R4 ;  /* 0x000000ffff037224 */ /* 0x000fe200078e0004 */
[----:B-1--4-:R-:W-:Y:S06]  /*fe00*/  @!P0 BRA `(.L_x_311) ;  /* 0x0000000000288947 */ /* 0x012fec0003800000 */
[----:B------:R-:W-:Y:S02]  /*fe10*/  ULDC UR8, c[0x0][0x64c] ;  /* 0x0001930000087ab9 */ /* 0x000fe40000000800 */
[----:B------:R-:W-:-:S05]  /*fe20*/  IADD3 R3, P0, R12, UR8, RZ ;  /* 0x000000080c037c10 */ /* 0x000fca000ff1e0ff */
[----:B------:R-:W-:-:S04]  /*fe30*/  IMAD.X R11, RZ, RZ, R4, P0 ;  /* 0x000000ffff0b7224 */ /* 0x000fc800000e0604 */
[----:B------:R-:W-:-:S04]  /*fe40*/  IMAD.WIDE.U32 R4, R11, UR14, RZ ;  /* 0x0000000e0b047c25 */ /* 0x000fc8000f8e00ff */
[----:B------:R-:W-:-:S04]  /*fe50*/  IMAD.WIDE.U32 R4, P0, R3, UR15, R4 ;  /* 0x0000000f03047c25 */ /* 0x000fc8000f800004 */
[----:B------:R-:W-:-:S04]  /*fe60*/  IMAD.WIDE.U32 R2, R3, UR14, RZ ;  /* 0x0000000e03027c25 */ /* 0x000fc8000f8e00ff */
[----:B------:R-:W-:Y:S01]  /*fe70*/  IMAD.MOV.U32 R2, RZ, RZ, R5 ;  /* 0x000000ffff027224 */ /* 0x000fe200078e0005 */
[----:B------:R-:W-:Y:S01]  /*fe80*/  IADD3 RZ, P1, R3, R4, RZ ;  /* 0x0000000403ff7210 */ /* 0x000fe20007f3e0ff */
[----:B------:R-:W-:-:S04]  /*fe90*/  IMAD.X R3, RZ, RZ, RZ, P0 ;  /* 0x000000ffff037224 */ /* 0x000fc800000e06ff */
[----:B------:R-:W-:-:S08]  /*fea0*/  IMAD.WIDE.U32.X R2, R11, UR15, R2, P1 ;  /* 0x0000000f0b027c25 */ /* 0x000fd000088e0402 */
.L_x_311:
[----:B------:R-:W-:Y:S01]  /*feb0*/  ULDC UR8, c[0x0][0x648] ;  /* 0x0001920000087ab9 */ /* 0x000fe20000000800 */
[----:B------:R-:W-:Y:S01]  /*fec0*/  IMAD.MOV R15, RZ, RZ, -R15 ;  /* 0x000000ffff0f7224 */ /* 0x000fe200078e0a0f */
[----:B------:R-:W-:Y:S01]  /*fed0*/  SHF.R.U64 R3, R2, UR8, R3 ;  /* 0x0000000802037c19 */ /* 0x000fe20008001203 */
[----:B------:R-:W-:Y:S01]  /*fee0*/  ULDC UR8, c[0x0][0x638] ;  /* 0x00018e0000087ab9 */ /* 0x000fe20000000800 */
[----:B------:R-:W-:Y:S01]  /*fef0*/  LOP3.LUT R2, R14, UR18, RZ, 0xc0, !PT ;  /* 0x000000120e027c12 */ /* 0x000fe2000f8ec0ff */
[----:B0-----:R-:W-:Y:S01]  /*ff00*/  @P2 IMAD R17, R13, R15, R10 ;  /* 0x0000000f0d112224 */ /* 0x001fe200078e020a */
[----:B------:R-:W-:Y:S01]  /*ff10*/  LOP3.LUT R7, R7, UR4, RZ, 0xc0, !PT ;  /* 0x0000000407077c12 */ /* 0x000fe2000f8ec0ff */
[----:B------:R-:W-:Y:S01]  /*ff20*/  IMAD.MOV R5, RZ, RZ, -R3 ;  /* 0x000000ffff057224 */ /* 0x000fe200078e0a03 */
[----:B------:R-:W-:Y:S01]  /*ff30*/  ULDC UR9, c[0x0][0x610] ;  /* 0x0001840000097ab9 */ /* 0x000fe20000000800 */
[----:B------:R-:W-:Y:S02]  /*ff40*/  IMAD R2, R3, UR5, R2 ;  /* 0x0000000503027c24 */ /* 0x000fe4000f8e0202 */
[----:B------:R-:W-:Y:S01]  /*ff50*/  IMAD R12, R5, UR8, R12 ;  /* 0x00000008050c7c24 */ /* 0x000fe2000f8e020c */
[----:B------:R-:W-:Y:S01]  /*ff60*/  ULDC UR8, c[0x0][0x600] ;  /* 0x0001800000087ab9 */ /* 0x000fe20000000800 */
[----:B------:R-:W-:-:S02]  /*ff70*/  IMAD R5, R2, UR9, R17 ;  /* 0x0000000902057c24 */ /* 0x000fc4000f8e0211 */
[----:B------:R-:W-:Y:S02]  /*ff80*/  IMAD R12, R12, UR8, R7 ;  /* 0x000000080c0c7c24 */ /* 0x000fe4000f8e0207 */
[----:B------:R-:W-:-:S03]  /*ff90*/  IMAD.MOV.U32 R2, RZ, RZ, 0x1 ;  /* 0x00000001ff027424 */ /* 0x000fc600078e00ff */
[----:B------:R-:W-:Y:S02]  /*ffa0*/  SEL R7, R12, R5, !P2 ;  /* 0x000000050c077207 */ /* 0x000fe40005000000 */
[----:B------:R-:W-:-:S07]  /*ffb0*/  SEL R5, R5, R12, !P2 ;  /* 0x0000000c05057207 */ /* 0x000fce0005000000 */
.L_x_309:
[----:B------:R-:W-:Y:S05]  /*ffc0*/  BSYNC B1 ;  /* 0x0000000000017941 */ /* 0x000fea0003800000 */
.L_x_308:
[----:B------:R-:W-:-:S13]  /*ffd0*/  LOP3.LUT P0, RZ, R2, 0xff, RZ, 0xc0, !PT ;  /* 0x000000ff02ff7812 */ /* 0x000fda000780c0ff */
[----:B------:R-:W-:Y:S05]  /*ffe0*/  @P0 BRA `(.L_x_312) ;  /* 0xfffffff400140947 */ /* 0x000fea000383ffff */
[----:B------:R-:W-:Y:S05]  /*fff0*/  BSYNC B0 ;  /* 0x0000000000007941 */ /* 0x000fea0003800000 */
.L_x_301:
[----:B------:R-:W-:-:S03]  /*10000*/  UMOV UR8, 0xffffffff ;  /* 0xffffffff00087882 */ /* 0x000fc60000000000 */
[----:B------:R-:W-:Y:S05]  /*10010*/  BRA.DIV UR8, `(.L_x_313) ;  /* 0x0000000608287947 */ /* 0x000fea000b800000 */
[----:B------:R-:W-:-:S13]  /*10020*/  ELECT P0, URZ, PT ;  /* 0x00000000003f782f */ /* 0x000fda0003800000 */
.L_x_327:
[----:B------:R-:W-:Y:S04]  /*10030*/  BSSY B0, `(.L_x_314) ;  /* 0x000002c000007945 */ /* 0x000fe80003800000 */
[----:B------:R-:W-:Y:S05]  /*10040*/  @!P0 BRA `(.L_x_315) ;  /* 0x0000000000a88947 */ /* 0x000fea0003800000 */
[----:B------:R-:W-:-:S04]  /*10050*/  ULOP3.LUT UR8, UR13, 0x2, URZ, 0xfc, !UPT ;  /* 0x000000020d087892 */ /* 0x000fc8000f8efc3f */
[----:B------:R-:W-:-:S06]  /*10060*/  UISETP.NE.AND UP0, UPT, UR8, 0x3, UPT ;  /* 0x000000030800788c */ /* 0x000fcc000bf05270 */
[----:B------:R-:W-:-:S13]  /*10070*/  PLOP3.LUT P0, PT, PT, PT, UP0, 0x80, 0x0 ;  /* 0x000000000000781c */ /* 0x000fda0003f0f008 */
[----:B------:R-:W-:Y:S05]  /*10080*/  @!P0 BRA `(.L_x_316) ;  /* 0x0000000000048947 */ /* 0x000fea0003800000 */
[----:B------:R-:W-:Y:S01]  /*10090*/  BPT.TRAP 0x1 ;  /* 0x000000040000795c */ /* 0x000fe20000300000 */
.L_x_316:
[----:B------:R-:W0:Y:S01]  /*100a0*/  S2R R3, SR_CgaCtaId ;  /* 0x0000000000037919 */ /* 0x000e220000008800 */
[----:B------:R-:W-:-:S04]  /*100b0*/  MOV R2, 0x400 ;  /* 0x0000040000027802 */ /* 0x000fc80000000f00 */
[----:B0-----:R-:W-:Y:S02]  /*100c0*/  LEA R3, R3, R2, 0x18 ;  /* 0x0000000203037211 */ /* 0x001fe400078ec0ff */
[----:B------:R-:W-:-:S03]  /*100d0*/  SHF.L.U32 R2, R0, 0x1f, RZ ;  /* 0x0000001f00027819 */ /* 0x000fc600000006ff */
[----:B------:R-:W-:-:S04]  /*100e0*/  VIADD R3, R3, 0x20 ;  /* 0x0000002003037836 */ /* 0x000fc80000000000 */
[C---:B------:R-:W-:Y:S02]  /*100f0*/  IMAD R7, R8.reuse, 0x8, R3 ;  /* 0x0000000808077824 */ /* 0x040fe400078e0203 */
[----:B------:R-:W-:Y:S02]  /*10100*/  VIADD R8, R8, 0x1 ;  /* 0x0000000108087836 */ /* 0x000fe40000000000 */
[----:B------:R-:W0:Y:S03]  /*10110*/  SYNCS.PHASECHK.TRANS64.TRYWAIT P0, [R7+URZ], R2 ;  /* 0x00000002070075a7 */ /* 0x000e26000800017f */
[----:B------:R-:W-:-:S04]  /*10120*/  ISETP.NE.AND P1, PT, R8, 0x4, PT ;  /* 0x000000040800780c */ /* 0x000fc80003f25270 */
[----:B------:R-:W-:Y:S02]  /*10130*/  SEL R5, RZ, 0x1, P1 ;  /* 0x00000001ff057807 */ /* 0x000fe40000800000 */
[----:B------:R-:W-:Y:S02]  /*10140*/  SEL R8, R8, RZ, P1 ;  /* 0x000000ff08087207 */ /* 0x000fe40000800000 */
[----:B------:R-:W-:-:S03]  /*10150*/  LOP3.LUT R5, R0, R5, RZ, 0x3c, !PT ;  /* 0x0000000500057212 */ /* 0x000fc600078e3cff */
[----:B------:R-:W-:Y:S01]  /*10160*/  IMAD R9, R8, 0x8, R3 ;  /* 0x0000000808097824 */ /* 0x000fe200078e0203 */
[----:B------:R-:W-:Y:S01]  /*10170*/  SHF.L.U32 R4, R5, 0x1f, RZ ;  /* 0x0000001f05047819 */ /* 0x000fe200000006ff */
[----:B0-----:R-:W-:Y:S06]  /*10180*/  @!P0 BRA `(.L_x_317) ;  /* 0x0000000000ec8947 */ /* 0x001fec0003800000 */
.L_x_328:
[----:B------:R-:W1:Y:S01]  /*10190*/  SYNCS.PHASECHK.TRANS64.TRYWAIT P0, [R9+URZ], R4 ;  /* 0x00000004090075a7 */ /* 0x000e62000800017f */
[----:B------:R-:W-:-:S05]  /*101a0*/  VIADD R0, R8, 0x1 ;  /* 0x0000000108007836 */ /* 0x000fca0000000000 */
[----:B------:R-:W-:-:S04]  /*101b0*/  ISETP.NE.AND P1, PT, R0, 0x4, PT ;  /* 0x000000040000780c */ /* 0x000fc80003f25270 */
[----:B0-----:R-:W-:Y:S02]  /*101c0*/  SEL R2, RZ, 0x1, P1 ;  /* 0x00000001ff027807 */ /* 0x001fe40000800000 */
[----:B------:R-:W-:Y:S02]  /*101d0*/  SEL R0, R0, RZ, P1 ;  /* 0x000000ff00007207 */ /* 0x000fe40000800000 */
[----:B------:R-:W-:-:S03]  /*101e0*/  LOP3.LUT R7, R5, R2, RZ, 0x3c, !PT ;  /* 0x0000000205077212 */ /* 0x000fc600078e3cff */
[----:B------:R-:W-:Y:S01]  /*101f0*/  IMAD R6, R0, 0x8, R3 ;  /* 0x0000000800067824 */ /* 0x000fe200078e0203 */
[----:B------:R-:W-:Y:S01]  /*10200*/  SHF.L.U32 R5, R7, 0x1f, RZ ;  /* 0x0000001f07057819 */ /* 0x000fe200000006ff */
[----:B-1----:R-:W-:Y:S06]  /*10210*/  @!P0 BRA `(.L_x_318) ;  /* 0x0000000000dc8947 */ /* 0x002fec0003800000 */
.L_x_329:
[----:B------:R-:W1:Y:S01]  /*10220*/  SYNCS.PHASECHK.TRANS64.TRYWAIT P0, [R6+URZ], R5 ;  /* 0x00000005060075a7 */ /* 0x000e62000800017f */
[----:B------:R-:W-:-:S05]  /*10230*/  VIADD R0, R0, 0x1 ;  /* 0x0000000100007836 */ /* 0x000fca0000000000 */
[----:B------:R-:W-:-:S04]  /*10240*/  ISETP.NE.AND P1, PT, R0, 0x4, PT ;  /* 0x000000040000780c */ /* 0x000fc80003f25270 */
[----:B------:R-:W-:Y:S02]  /*10250*/  SEL R2, RZ, 0x1, P1 ;  /* 0x00000001ff027807 */ /* 0x000fe40000800000 */
[----:B------:R-:W-:Y:S02]  /*10260*/  SEL R0, R0, RZ, P1 ;  /* 0x000000ff00007207 */ /* 0x000fe40000800000 */
[----:B------:R-:W-:Y:S01]  /*10270*/  LOP3.LUT R2, R7, R2, RZ, 0x3c, !PT ;  /* 0x0000000207027212 */ /* 0x000fe200078e3cff */
[----:B-1----:R-:W-:Y:S06]  /*10280*/  @!P0 BRA `(.L_x_319) ;  /* 0x0000000000d48947 */ /* 0x002fec0003800000 */
.L_x_330:
[----:B------:R-:W-:Y:S01]  /*10290*/  IMAD R3, R0, 0x8, R3 ;  /* 0x0000000800037824 */ /* 0x000fe200078e0203 */
[----:B------:R-:W-:-:S07]  /*102a0*/  SHF.L.U32 R0, R2, 0x1f, RZ ;  /* 0x0000001f02007819 */ /* 0x000fce00000006ff */
.L_x_320:
[----:B--2---:R2:W3:Y:S02]  /*102b0*/  SYNCS.PHASECHK.TRANS64.TRYWAIT P0, [R3+URZ], R0 ;  /* 0x00000000030075a7 */ /* 0x0044e4000800017f */
[----:B---3--:R-:W-:Y:S05]  /*102c0*/  @!P0 NANOSLEEP.SYNCS 0x989680 ;  /* 0x009896800000895d */ /* 0x008fea0003900000 */
[----:B------:R-:W3:Y:S02]  /*102d0*/  @!P0 SYNCS.PHASECHK.TRANS64 P0, [R3+URZ], R0 ;  /* 0x00000000030085a7 */ /* 0x000ee4000800007f */
[----:B---3--:R-:W-:Y:S05]  /*102e0*/  @!P0 BRA `(.L_x_320) ;  /* 0xfffffffc00f08947 */ /* 0x008fea000383ffff */
.L_x_315:
[----:B------:R-:W-:Y:S05]  /*102f0*/  BSYNC B0 ;  /* 0x0000000000007941 */ /* 0x000fea0003800000 */
.L_x_314:
[----:B------:R-:W-:Y:S05]  /*10300*/  EXIT ;  /* 0x000000000000794d */ /* 0x000fea0003800000 */
.L_x_21:
[----:B-1----:R-:W-:-:S04]  /*10310*/  IMAD.U32 R3, RZ, RZ, UR6 ;  /* 0x00000006ff037e24 */ /* 0x002fc8000f8e00ff */
[----:B------:R1:W2:Y:S03]  /*10320*/  SYNCS.PHASECHK.TRANS64.TRYWAIT P0, [R3+URZ], R0 ;  /* 0x00000000030075a7 */ /* 0x0002a6000800017f */
[----:B--2---:R-:W-:Y:S05]  /*10330*/  @!P0 NANOSLEEP.SYNCS 0x989680 ;  /* 0x009896800000895d */ /* 0x004fea0003900000 */
[----:B------:R-:W2:Y:S02]  /*10340*/  @!P0 SYNCS.PHASECHK.TRANS64 P0, [R3+URZ], R0 ;  /* 0x00000000030085a7 */ /* 0x000ea4000800007f */
[----:B--2---:R-:W-:Y:S05]  /*10350*/  @!P0 BRA `(.L_x_21) ;  /* 0xfffffffc00ec8947 */ /* 0x004fea000383ffff */
[----:B------:R-:W-:Y:S05]  /*10360*/  BRA `(.L_x_20) ;  /* 0xffffff1800b07947 */ /* 0x000fea000383ffff */
.L_x_27:
[----:B-----5:R1:W-:Y:S02]  /*10370*/  STL [R1+0x90], R0 ;  /* 0x0000900001007387 */ /* 0x0203e40000100800 */
[----:B-1----:R-:W-:-:S04]  /*10380*/  IMAD.U32 R0, RZ, RZ, UR9 ;  /* 0x00000009ff007e24 */ /* 0x002fc8000f8e00ff */
[----:B------:R1:W3:Y:S03]  /*10390*/  SYNCS.PHASECHK.TRANS64.TRYWAIT P0, [R0+URZ], R229 ;  /* 0x000000e5000075a7 */ /* 0x0002e6000800017f */
[----:B---3--:R-:W-:Y:S05]  /*103a0*/  @!P0 NANOSLEEP.SYNCS 0x989680 ;  /* 0x009896800000895d */ /* 0x008fea0003900000 */
[----:B------:R1:W3:Y:S02]  /*103b0*/  @!P0 SYNCS.PHASECHK.TRANS64 P0, [R0+URZ], R229 ;  /* 0x000000e5000085a7 */ /* 0x0002e4000800007f */
[----:B-1----:R1:W5:Y:S02]  /*103c0*/  LDL.LU R0, [R1+0x90] ;  /* 0x0000900001007983 */ /* 0x0023640000300800 */
[----:B-1-3--:R-:W-:Y:S05]  /*103d0*/  @!P0 BRA `(.L_x_27) ;  /* 0xfffffffc00e48947 */ /* 0x00afea000383ffff */
[----:B------:R-:W-:Y:S05]  /*103e0*/  BRA `(.L_x_26) ;  /* 0xffffff2c00107947 */ /* 0x000fea000383ffff */
.L_x_302:
[----:B------:R-:W-:Y:S01]  /*103f0*/  BSSY B1, `(.L_x_321) ;  /* 0x0000006000017945 */ /* 0x000fe20003800000 */
[----:B------:R-:W-:-:S07]  /*10400*/  IMAD.MOV.U32 R2, RZ, RZ, -0x1 ;  /* 0xffffffffff027424 */ /* 0x000fce00078e00ff */
[----:B------:R-:W-:Y:S05]  /*10410*/  WARPSYNC.COLLECTIVE R2, `(.L_x_322) ;  /* 0x00000000020c7348 */ /* 0x000fea0003c00000 */
[----:B------:R-:W-:Y:S02]  /*10420*/  ELECT P0, UR62, PT ;  /* 0x00000000003e782f */ /* 0x000fe40003800000 */
[----:B------:R-:W-:Y:S01]  /*10430*/  MOV R2, UR62 ;  /* 0x0000003e00027c02 */ /* 0x000fe20008000f00 */
[----:B------:R-:W-:Y:S10]  /*10440*/  ENDCOLLECTIVE ;  /* 0x000000000000791b */ /* 0x000ff40003800000 */
.L_x_322:
[----:B------:R-:W-:Y:S05]  /*10450*/  BSYNC B1 ;  /* 0x0000000000017941 */ /* 0x000fea0003800000 */
.L_x_321:
[----:B------:R-:W-:Y:S05]  /*10460*/  BRA `(.L_x_323) ;  /* 0xfffffff000007947 */ /* 0x000fea000383ffff */
.L_x_305:
[----:B0-----:R0:W2:Y:S02]  /*10470*/  SYNCS.PHASECHK.TRANS64.TRYWAIT P0, [R11+URZ+0x20], R4 ;  /* 0x000020040b0075a7 */ /* 0x0010a4000800017f */
[----:B--2---:R-:W-:Y:S05]  /*10480*/  @!P0 NANOSLEEP.SYNCS 0x989680 ;  /* 0x009896800000895d */ /* 0x004fea0003900000 */
[----:B------:R-:W2:Y:S02]  /*10490*/  @!P0 SYNCS.PHASECHK.TRANS64 P0, [R11+URZ+0x20], R4 ;  /* 0x000020040b0085a7 */ /* 0x000ea4000800007f */
[----:B--2---:R-:W-:Y:S05]  /*104a0*/  @!P0 BRA `(.L_x_305) ;  /* 0xfffffffc00f08947 */ /* 0x004fea000383ffff */
[----:B------:R-:W-:Y:S05]  /*104b0*/  BRA `(.L_x_324) ;  /* 0xfffffff000407947 */ /* 0x000fea000383ffff */
.L_x_313:
[----:B------:R-:W-:Y:S01]  /*104c0*/  BSSY B0, `(.L_x_325) ;  /* 0x0000006000007945 */ /* 0x000fe20003800000 */
[----:B------:R-:W-:-:S07]  /*104d0*/  IMAD.MOV.U32 R2, RZ, RZ, -0x1 ;  /* 0xffffffffff027424 */ /* 0x000fce00078e00ff */
[----:B------:R-:W-:Y:S05]  /*104e0*/  WARPSYNC.COLLECTIVE R2, `(.L_x_326) ;  /* 0x00000000020c7348 */ /* 0x000fea0003c00000 */
[----:B------:R-:W-:Y:S02]  /*104f0*/  ELECT P0, UR62, PT ;  /* 0x00000000003e782f */ /* 0x000fe40003800000 */
[----:B------:R-:W-:Y:S01]  /*10500*/  MOV R2, UR62 ;  /* 0x0000003e00027c02 */ /* 0x000fe20008000f00 */
[----:B------:R-:W-:Y:S10]  /*10510*/  ENDCOLLECTIVE ;  /* 0x000000000000791b */ /* 0x000ff40003800000 */
.L_x_326:
[----:B------:R-:W-:Y:S05]  /*10520*/  BSYNC B0 ;  /* 0x0000000000007941 */ /* 0x000fea0003800000 */
.L_x_325:
[----:B------:R-:W-:Y:S05]  /*10530*/  BRA `(.L_x_327) ;  /* 0xfffffff800bc7947 */ /* 0x000fea000383ffff */
.L_x_317:
[----:B0-----:R0:W1:Y:S02]  /*10540*/  SYNCS.PHASECHK.TRANS64.TRYWAIT P0, [R7+URZ], R2 ;  /* 0x00000002070075a7 */ /* 0x001064000800017f */
[----:B-1----:R-:W-:Y:S05]  /*10550*/  @!P0 NANOSLEEP.SYNCS 0x989680 ;  /* 0x009896800000895d */ /* 0x002fea0003900000 */
[----:B------:R-:W1:Y:S02]  /*10560*/  @!P0 SYNCS.PHASECHK.TRANS64 P0, [R7+URZ], R2 ;  /* 0x00000002070085a7 */ /* 0x000e64000800007f */
[----:B-1----:R-:W-:Y:S05]  /*10570*/  @!P0 BRA `(.L_x_317) ;  /* 0xfffffffc00f08947 */ /* 0x002fea000383ffff */
[----:B------:R-:W-:Y:S05]  /*10580*/  BRA `(.L_x_328) ;  /* 0xfffffffc00007947 */ /* 0x000fea000383ffff */
.L_x_318:
[----:B0-----:R0:W1:Y:S02]  /*10590*/  SYNCS.PHASECHK.TRANS64.TRYWAIT P0, [R9+URZ], R4 ;  /* 0x00000004090075a7 */ /* 0x001064000800017f */
[----:B-1----:R-:W-:Y:S05]  /*105a0*/  @!P0 NANOSLEEP.SYNCS 0x989680 ;  /* 0x009896800000895d */ /* 0x002fea0003900000 */
[----:B------:R-:W1:Y:S02]  /*105b0*/  @!P0 SYNCS.PHASECHK.TRANS64 P0, [R9+URZ], R4 ;  /* 0x00000004090085a7 */ /* 0x000e64000800007f */
[----:B-1----:R-:W-:Y:S05]  /*105c0*/  @!P0 BRA `(.L_x_318) ;  /* 0xfffffffc00f08947 */ /* 0x002fea000383ffff */
[----:B------:R-:W-:Y:S05]  /*105d0*/  BRA `(.L_x_329) ;  /* 0xfffffffc00107947 */ /* 0x000fea000383ffff */
.L_x_319:
[----:B-1----:R1:W2:Y:S02]  /*105e0*/  SYNCS.PHASECHK.TRANS64.TRYWAIT P0, [R6+URZ], R5 ;  /* 0x00000005060075a7 */ /* 0x0022a4000800017f */
[----:B--2---:R-:W-:Y:S05]  /*105f0*/  @!P0 NANOSLEEP.SYNCS 0x989680 ;  /* 0x009896800000895d */ /* 0x004fea0003900000 */
[----:B------:R-:W2:Y:S02]  /*10600*/  @!P0 SYNCS.PHASECHK.TRANS64 P0, [R6+URZ], R5 ;  /* 0x00000005060085a7 */ /* 0x000ea4000800007f */
[----:B--2---:R-:W-:Y:S05]  /*10610*/  @!P0 BRA `(.L_x_319) ;  /* 0xfffffffc00f08947 */ /* 0x004fea000383ffff */
[----:B------:R-:W-:Y:S05]  /*10620*/  BRA `(.L_x_330) ;  /* 0xfffffffc00187947 */ /* 0x000fea000383ffff */
.L_x_331:
[----:B------:R-:W-:-:S00]  /*10630*/  BRA `(.L_x_331) ;  /* 0xfffffffc00fc7947 */ /* 0x000fc0000383ffff */
[----:B------:R-:W-:-:S00]  /*10640*/  NOP ;  /* 0x0000000000007918 */ /* 0x000fc00000000000 */
        /* <DEDUP_REMOVED lines=11> */
.L_x_332:


//--------------------- .nv.shared._ZN7cutlass13device_kernelINS_4gemm6kernel13GemmUniversalIN4cute5tupleIJiiiiEEENS1_10collective13CollectiveMmaINS1_37MainloopSm90TmaGmmaWarpSpecializedFP8ILi4ENS5_IJNS4_1CILi2EEESB_NSA_ILi1EEEEEENS1_35KernelTmaWarpSpecializedCooperativeEEENS5_IJNSA_ILi128EEENSA_ILi256EEENSA_ILi32EEEEEENS_12float_e5m2_tENS5_IJlSC_lEEESK_SL_NS4_8TiledMMAINS4_8MMA_AtomIJNS4_4SM904GMMA31MMA_64x256x32_F32E5M2E5M2_SS_TNILNSP_7ScaleInE1ELSR_1EEEEEENS4_6LayoutINS5_IJSB_SC_SC_EEENS5_IJSC_NSA_ILi0EEESW_EEEEENS5_IJNS4_10UnderscoreESZ_SZ_EEEEENS4_23SM90_TMA_LOAD_MULTICASTENS4_14ComposedLayoutINS4_7SwizzleILi1ELi4ELi3EEENS4_18smem_ptr_flag_bitsILi8EEENSU_INS5_IJNSA_ILi8EEESI_EEENS5_IJSI_SC_EEEEEEEvNS4_8identityES12_S1C_vS1D_EENS_8epilogue10collective6detail29Sm90TmaWarpSpecializedAdapterINS1G_15DefaultEpilogueISK_SL_SL_NS1F_6thread17LinearCombinationISK_Li1EffLNS1K_9ScaleType4KindE0ELNS_15FloatRoundStyleE2ESK_EENS1_15EpilogueDefaultEEEEEvvEEEEvNT_6ParamsE --------------------------
	.section	.nv.shared._ZN7cutlass13device_kernelINS_4gemm6kernel13GemmUniversalIN4cute5tupleIJiiiiEEENS1_10collective13CollectiveMmaINS1_37MainloopSm90TmaGmmaWarpSpecializedFP8ILi4ENS5_IJNS4_1CILi2EEESB_NSA_ILi1EEEEEENS1_35KernelTmaWarpSpecializedCooperativeEEENS5_IJNSA_ILi128EEENSA_ILi256EEENSA_ILi32EEEEEENS_12float_e5m2_tENS5_IJlSC_lEEESK_SL_NS4_8TiledMMAINS4_8MMA_AtomIJNS4_4SM904GMMA31MMA_64x256x32_F32E5M2E5M2_SS_TNILNSP_7ScaleInE1ELSR_1EEEEEENS4_6LayoutINS5_IJSB_SC_SC_EEENS5_IJSC_NSA_ILi0EEESW_EEEEENS5_IJNS4_10UnderscoreESZ_SZ_EEEEENS4_23SM90_TMA_LOAD_MULTICASTENS4_14ComposedLayoutINS4_7SwizzleILi1ELi4ELi3EEENS4_18smem_ptr_flag_bitsILi8EEENSU_INS5_IJNSA_ILi8EEESI_EEENS5_IJSI_SC_EEEEEEEvNS4_8identityES12_S1C_vS1D_EENS_8epilogue10collective6detail29Sm90TmaWarpSpecializedAdapterINS1G_15DefaultEpilogueISK_SL_SL_NS1F_6thread17LinearCombinationISK_Li1EffLNS1K_9ScaleType4KindE0ELNS_15FloatRoundStyleE2ESK_EENS1_15EpilogueDefaultEEEEEvvEEEEvNT_6ParamsE,"aw",@nobits
	.sectionflags	@""
	.align	16
	.zero		1024


//--------------------- .nv.shared.reserved.0     --------------------------
	.section	.nv.shared.reserved.0,"aw",@nobits
	.weak		__nv_reservedSMEM_offset_0_alias
	.size		__nv_reservedSMEM_offset_0_alias, 0, 0
	.other		__nv_reservedSMEM_offset_0_alias,@"STO_CUDA_RESERVED_SHARED STV_DEFAULT"
__nv_reservedSMEM_offset_0_alias:
	.zero		0


//--------------------- .nv.global                --------------------------
	.section	.nv.global,"aw",@nobits
.nv.global:
	.type		_ZN39_INTERNAL_88ee2480_4_k_cu_29682e71_54964cute1_E,@object
	.size		_ZN39_INTERNAL_88ee2480_4_k_cu_29682e71_54964cute1_E,(_ZN39_INTERNAL_88ee2480_4_k_cu_29682e71_54964cuda3std3__45__cpo6cbeginE - _ZN39_INTERNAL_88ee2480_4_k_cu_29682e71_54964cute1_E)
_ZN39_INTERNAL_88ee2480_4_k_cu_29682e71_54964cute1_E:
	.zero		1
	.type		_ZN39_INTERNAL_88ee2480_4_k_cu_29682e71_54964cuda3std3__45__cpo6cbeginE,@object
	.size		_ZN39_INTERNAL_88ee2480_4_k_cu_29682e71_54964cuda3std3__45__cpo6cbeginE,(_ZN39_INTERNAL_88ee2480_4_k_cu_29682e71_54964cuda3std3__48in_placeE - _ZN39_INTERNAL_88ee2480_4_k_cu_29682e71_54964cuda3std3__45__cpo6cbeginE)
_ZN39_INTERNAL_88ee2480_4_k_cu_29682e71_54964cuda3std3__45__cpo6cbeginE:
	.zero		1
	.type		_ZN39_INTERNAL_88ee2480_4_k_cu_29682e71_54964cuda3std3__48in_placeE,@object
	.size		_ZN39_INTERNAL_88ee2480_4_k_cu_29682e71_54964cuda3std3__48in_placeE,(_ZN39_INTERNAL_88ee2480_4_k_cu_29682e71_54964cuda3std6ranges3__45__cpo9iter_moveE - _ZN39_INTERNAL_88ee2480_4_k_cu_29682e71_54964cuda3std3__48in_placeE)
_ZN39_INTERNAL_88ee2480_4_k_cu_29682e71_54964cuda3std3__48in_placeE:
	.zero		1
	.type		_ZN39_INTERNAL_88ee2480_4_k_cu_29682e71_54964cuda3std6ranges3__45__cpo9iter_moveE,@object
	.size		_ZN39_INTERNAL_88ee2480_4_k_cu_29682e71_54964cuda3std6ranges3__45__cpo9iter_moveE,(_ZN39_INTERNAL_88ee2480_4_k_cu_29682e71_54964cuda3std3__45__cpo5beginE - _ZN39_INTERNAL_88ee2480_4_k_cu_29682e71_54964cuda3std6ranges3__45__cpo9iter_moveE)
_ZN39_INTERNAL_88ee2480_4_k_cu_29682e71_54964cuda3std6ranges3__45__cpo9iter_moveE:
	.zero		1
	.type		_ZN39_INTERNAL_88ee2480_4_k_cu_29682e71_54964cuda3std3__45__cpo5beginE,@object
	.size		_ZN39_INTERNAL_88ee2480_4_k_cu_29682e71_54964cuda3std3__45__cpo5beginE,(_ZN39_INTERNAL_88ee2480_4_k_cu_29682e71_54964cuda3std3__441_GLOBAL__N__88ee2480_4_k_cu_29682e71_54966ignoreE - _ZN39_INTERNAL_88ee2480_4_k_cu_29682e71_54964cuda3std3__45__cpo5beginE)
_ZN39_INTERNAL_88ee2480_4_k_cu_29682e71_54964cuda3std3__45__cpo5beginE:
	.zero		1
	.type		_ZN39_INTERNAL_88ee2480_4_k_cu_29682e71_54964cuda3std3__441_GLOBAL__N__88ee2480_4_k_cu_29682e71_54966ignoreE,@object
	.size		_ZN39_INTERNAL_88ee2480_4_k_cu_29682e71_54964cuda3std3__441_GLOBAL__N__88ee2480_4_k_cu_29682e71_54966ignoreE,(_ZN39_INTERNAL_88ee2480_4_k_cu_29682e71_54964cute7productE - _ZN39_INTERNAL_88ee2480_4_k_cu_29682e71_54964cuda3std3__441_GLOBAL__N__88ee2480_4_k_cu_29682e71_54966ignoreE)
_ZN39_INTERNAL_88ee2480_4_k_cu_29682e71_54964cuda3std3__441_GLOBAL__N__88ee2480_4_k_cu_29682e71_54966ignoreE:
	.zero		1
	.type		_ZN39_INTERNAL_88ee2480_4_k_cu_29682e71_54964cute7productE,@object
	.size		_ZN39_INTERNAL_88ee2480_4_k_cu_29682e71_54964cute7productE,(_ZN39_INTERNAL_88ee2480_4_k_cu_29682e71_54964cuda3std3__45__cpo3endE - _ZN39_INTERNAL_88ee2480_4_k_cu_29682e71_54964cute7productE)
_ZN39_INTERNAL_88ee2480_4_k_cu_29682e71_54964cute7productE:
	.zero		1
	.type		_ZN39_INTERNAL_88ee2480_4_k_cu_29682e71_54964cuda3std3__45__cpo3endE,@object
	.size		_ZN39_INTERNAL_88ee2480_4_k_cu_29682e71_54964cuda3std3__45__cpo3endE,(_ZN39_INTERNAL_88ee2480_4_k_cu_29682e71_54964cuda3std3__419piecewise_constructE - _ZN39_INTERNAL_88ee2480_4_k_cu_29682e71_54964cuda3std3__45__cpo3endE)
_ZN39_INTERNAL_88ee2480_4_k_cu_29682e71_54964cuda3std3__45__cpo3endE:
	.zero		1
	.type		_ZN39_INTERNAL_88ee2480_4_k_cu_29682e71_54964cuda3std3__419piecewise_constructE,@object
	.size		_ZN39_INTERNAL_88ee2480_4_k_cu_29682e71_54964cuda3std3__419piecewise_constructE,(_ZN39_INTERNAL_88ee2480_4_k_cu_29682e71_54964cuda3std3__45__cpo4cendE - _ZN39_INTERNAL_88ee2480_4_k_cu_29682e71_54964cuda3std3__419piecewise_constructE)
_ZN39_INTERNAL_88ee2480_4_k_cu_29682e71_54964cuda3std3__419piecewise_constructE:
	.zero		1
	.type		_ZN39_INTERNAL_88ee2480_4_k_cu_29682e71_54964cuda3std3__45__cpo4cendE,@object
	.size		_ZN39_INTERNAL_88ee2480_4_k_cu_29682e71_54964cuda3std3__45__cpo4cendE,(_ZN39_INTERNAL_88ee2480_4_k_cu_29682e71_54964cuda3std6ranges3__45__cpo4swapE - _ZN39_INTERNAL_88ee2480_4_k_cu_29682e71_54964cuda3std3__45__cpo4cendE)
_ZN39_INTERNAL_88ee2480_4_k_cu_29682e71_54964cuda3std3__45__cpo4cendE:
	.zero		1
	.type		_ZN39_INTERNAL_88ee2480_4_k_cu_29682e71_54964cuda3std6ranges3__45__cpo4swapE,@object
	.size		_ZN39_INTERNAL_88ee2480_4_k_cu_29682e71_54964cuda3std6ranges3__45__cpo4swapE,(.L_7 - _ZN39_INTERNAL_88ee2480_4_k_cu_29682e71_54964cuda3std6ranges3__45__cpo4swapE)
_ZN39_INTERNAL_88ee2480_4_k_cu_29682e71_54964cuda3std6ranges3__45__cpo4swapE:
	.zero		1
.L_7:


//--------------------- .nv.constant0._ZN7cutlass13device_kernelINS_4gemm6kernel13GemmUniversalIN4cute5tupleIJiiiiEEENS1_10collective13CollectiveMmaINS1_37MainloopSm90TmaGmmaWarpSpecializedFP8ILi4ENS5_IJNS4_1CILi2EEESB_NSA_ILi1EEEEEENS1_35KernelTmaWarpSpecializedCooperativeEEENS5_IJNSA_ILi128EEENSA_ILi256EEENSA_ILi32EEEEEENS_12float_e5m2_tENS5_IJlSC_lEEESK_SL_NS4_8TiledMMAINS4_8MMA_AtomIJNS4_4SM904GMMA31MMA_64x256x32_F32E5M2E5M2_SS_TNILNSP_7ScaleInE1ELSR_1EEEEEENS4_6LayoutINS5_IJSB_SC_SC_EEENS5_IJSC_NSA_ILi0EEESW_EEEEENS5_IJNS4_10UnderscoreESZ_SZ_EEEEENS4_23SM90_TMA_LOAD_MULTICASTENS4_14ComposedLayoutINS4_7SwizzleILi1ELi4ELi3EEENS4_18smem_ptr_flag_bitsILi8EEENSU_INS5_IJNSA_ILi8EEESI_EEENS5_IJSI_SC_EEEEEEEvNS4_8identityES12_S1C_vS1D_EENS_8epilogue10collective6detail29Sm90TmaWarpSpecializedAdapterINS1G_15DefaultEpilogueISK_SL_SL_NS1F_6thread17LinearCombinationISK_Li1EffLNS1K_9ScaleType4KindE0ELNS_15FloatRoundStyleE2ESK_EENS1_15EpilogueDefaultEEEEEvvEEEEvNT_6ParamsE --------------------------
	.section	.nv.constant0._ZN7cutlass13device_kernelINS_4gemm6kernel13GemmUniversalIN4cute5tupleIJiiiiEEENS1_10collective13CollectiveMmaINS1_37MainloopSm90TmaGmmaWarpSpecializedFP8ILi4ENS5_IJNS4_1CILi2EEESB_NSA_ILi1EEEEEENS1_35KernelTmaWarpSpecializedCooperativeEEENS5_IJNSA_ILi128EEENSA_ILi256EEENSA_ILi32EEEEEENS_12float_e5m2_tENS5_IJlSC_lEEESK_SL_NS4_8TiledMMAINS4_8MMA_AtomIJNS4_4SM904GMMA31MMA_64x256x32_F32E5M2E5M2_SS_TNILNSP_7ScaleInE1ELSR_1EEEEEENS4_6LayoutINS5_IJSB_SC_SC_EEENS5_IJSC_NSA_ILi0EEESW_EEEEENS5_IJNS4_10UnderscoreESZ_SZ_EEEEENS4_23SM90_TMA_LOAD_MULTICASTENS4_14ComposedLayoutINS4_7SwizzleILi1ELi4ELi3EEENS4_18smem_ptr_flag_bitsILi8EEENSU_INS5_IJNSA_ILi8EEESI_EEENS5_IJSI_SC_EEEEEEEvNS4_8identityES12_S1C_vS1D_EENS_8epilogue10collective6detail29Sm90TmaWarpSpecializedAdapterINS1G_15DefaultEpilogueISK_SL_SL_NS1F_6thread17LinearCombinationISK_Li1EffLNS1K_9ScaleType4KindE0ELNS_15FloatRoundStyleE2ESK_EENS1_15EpilogueDefaultEEEEEvvEEEEvNT_6ParamsE,"a",@progbits
	.sectionflags	@""
	.align	4
.nv.constant0._ZN7cutlass13device_kernelINS_4gemm6kernel13GemmUniversalIN4cute5tupleIJiiiiEEENS1_10collective13CollectiveMmaINS1_37MainloopSm90TmaGmmaWarpSpecializedFP8ILi4ENS5_IJNS4_1CILi2EEESB_NSA_ILi1EEEEEENS1_35KernelTmaWarpSpecializedCooperativeEEENS5_IJNSA_ILi128EEENSA_ILi256EEENSA_ILi32EEEEEENS_12float_e5m2_tENS5_IJlSC_lEEESK_SL_NS4_8TiledMMAINS4_8MMA_AtomIJNS4_4SM904GMMA31MMA_64x256x32_F32E5M2E5M2_SS_TNILNSP_7ScaleInE1ELSR_1EEEEEENS4_6LayoutINS5_IJSB_SC_SC_EEENS5_IJSC_NSA_ILi0EEESW_EEEEENS5_IJNS4_10UnderscoreESZ_SZ_EEEEENS4_23SM90_TMA_LOAD_MULTICASTENS4_14ComposedLayoutINS4_7SwizzleILi1ELi4ELi3EEENS4_18smem_ptr_flag_bitsILi8EEENSU_INS5_IJNSA_ILi8EEESI_EEENS5_IJSI_SC_EEEEEEEvNS4_8identityES12_S1C_vS1D_EENS_8epilogue10collective6detail29Sm90TmaWarpSpecializedAdapterINS1G_15DefaultEpilogueISK_SL_SL_NS1F_6thread17LinearCombinationISK_Li1EffLNS1K_9ScaleType4KindE0ELNS_15FloatRoundStyleE2ESK_EENS1_15EpilogueDefaultEEEEEvvEEEEvNT_6ParamsE:
	.zero		1664


//--------------------- SYMBOLS --------------------------

	.type		.nv.reservedSmem.offset0,@object
	.size		.nv.reservedSmem.offset0,0x4
